//
// Generated by NVIDIA NVVM Compiler
//
// Compiler Build ID: CL-36424714
// Cuda compilation tools, release 13.0, V13.0.88
// Based on NVVM 20.0.0
//

.version 9.0
.target sm_100
.address_size 64

	// .globl	_Z14conv_2d_sharedPKfPfiii
.const .align 4 .b8 filter[256];
.extern .shared .align 16 .b8 s_input[];

.visible .entry _Z14conv_2d_sharedPKfPfiii(
	.param .u64 .ptr .align 1 _Z14conv_2d_sharedPKfPfiii_param_0,
	.param .u64 .ptr .align 1 _Z14conv_2d_sharedPKfPfiii_param_1,
	.param .u32 _Z14conv_2d_sharedPKfPfiii_param_2,
	.param .u32 _Z14conv_2d_sharedPKfPfiii_param_3,
	.param .u32 _Z14conv_2d_sharedPKfPfiii_param_4
)
{
	.reg .pred 	%p<83>;
	.reg .b32 	%r<131>;
	.reg .b32 	%f<159>;
	.reg .b64 	%rd<50>;

	ld.param.u64 	%rd6, [_Z14conv_2d_sharedPKfPfiii_param_0];
	ld.param.u32 	%r57, [_Z14conv_2d_sharedPKfPfiii_param_2];
	ld.param.u32 	%r58, [_Z14conv_2d_sharedPKfPfiii_param_3];
	ld.param.u32 	%r59, [_Z14conv_2d_sharedPKfPfiii_param_4];
	cvta.to.global.u64 	%rd1, %rd6;
	mov.u32 	%r60, %ctaid.x;
	mov.u32 	%r61, %ntid.x;
	mov.u32 	%r1, %tid.x;
	mad.lo.s32 	%r2, %r60, %r61, %r1;
	mov.u32 	%r62, %ctaid.y;
	mov.u32 	%r63, %ntid.y;
	mov.u32 	%r3, %tid.y;
	mad.lo.s32 	%r4, %r62, %r63, %r3;
	shr.u32 	%r64, %r59, 31;
	add.s32 	%r65, %r59, %r64;
	shr.s32 	%r5, %r65, 1;
	and.b32  	%r66, %r65, -2;
	add.s32 	%r6, %r66, 32;
	setp.gt.u32 	%p3, %r66, 2147483615;
	@%p3 bra 	$L__BB0_38;
	shr.u32 	%r7, %r6, 5;
	sub.s32 	%r8, %r4, %r5;
	sub.s32 	%r9, %r2, %r5;
	and.b32  	%r10, %r7, 3;
	and.b32  	%r11, %r7, 67108860;
	mov.b32 	%r121, 0;
	cvt.s64.s32 	%rd9, %r9;
$L__BB0_2:
	setp.lt.u32 	%p4, %r6, 128;
	shl.b32 	%r69, %r121, 5;
	add.s32 	%r13, %r69, %r3;
	add.s32 	%r70, %r69, %r8;
	setp.gt.s32 	%p5, %r70, -1;
	setp.lt.s32 	%p6, %r70, %r57;
	and.pred  	%p1, %p5, %p6;
	mul.lo.s32 	%r14, %r70, %r58;
	mul.lo.s32 	%r15, %r13, %r6;
	mov.b32 	%r123, 0;
	@%p4 bra 	$L__BB0_22;
	mov.b32 	%r122, 0;
	cvt.s64.s32 	%rd11, %r14;
$L__BB0_4:
	shl.b32 	%r17, %r122, 5;
	add.s32 	%r18, %r17, %r1;
	max.s32 	%r72, %r18, %r13;
	setp.ge.s32 	%p7, %r72, %r6;
	add.s32 	%r73, %r18, %r15;
	shl.b32 	%r74, %r73, 2;
	mov.u32 	%r75, s_input;
	add.s32 	%r19, %r75, %r74;
	@%p7 bra 	$L__BB0_8;
	add.s32 	%r20, %r17, %r9;
	setp.gt.s32 	%p8, %r20, -1;
	setp.lt.s32 	%p9, %r20, %r58;
	and.pred  	%p10, %p8, %p9;
	and.pred  	%p11, %p10, %p1;
	mov.f32 	%f127, 0f00000000;
	not.pred 	%p12, %p11;
	@%p12 bra 	$L__BB0_7;
	add.s32 	%r76, %r20, %r14;
	mul.wide.s32 	%rd7, %r76, 4;
	add.s64 	%rd8, %rd1, %rd7;
	ld.global.f32 	%f127, [%rd8];
$L__BB0_7:
	st.shared.f32 	[%r19], %f127;
$L__BB0_8:
	add.s32 	%r77, %r18, 32;
	max.s32 	%r78, %r77, %r13;
	setp.ge.s32 	%p13, %r78, %r6;
	cvt.s64.s32 	%rd10, %r17;
	add.s64 	%rd12, %rd10, %rd9;
	add.s64 	%rd13, %rd12, %rd11;
	shl.b64 	%rd14, %rd13, 2;
	add.s64 	%rd2, %rd1, %rd14;
	@%p13 bra 	$L__BB0_12;
	add.s32 	%r79, %r17, %r9;
	add.s32 	%r80, %r79, 32;
	setp.gt.s32 	%p14, %r80, -1;
	setp.lt.s32 	%p15, %r80, %r58;
	and.pred  	%p16, %p14, %p15;
	and.pred  	%p17, %p16, %p1;
	mov.f32 	%f128, 0f00000000;
	not.pred 	%p18, %p17;
	@%p18 bra 	$L__BB0_11;
	ld.global.f32 	%f128, [%rd2+128];
$L__BB0_11:
	st.shared.f32 	[%r19+128], %f128;
$L__BB0_12:
	add.s32 	%r81, %r18, 64;
	max.s32 	%r82, %r81, %r13;
	setp.ge.s32 	%p19, %r82, %r6;
	@%p19 bra 	$L__BB0_16;
	add.s32 	%r83, %r17, %r9;
	add.s32 	%r84, %r83, 64;
	setp.gt.s32 	%p20, %r84, -1;
	setp.lt.s32 	%p21, %r84, %r58;
	and.pred  	%p22, %p20, %p21;
	and.pred  	%p23, %p22, %p1;
	mov.f32 	%f129, 0f00000000;
	not.pred 	%p24, %p23;
	@%p24 bra 	$L__BB0_15;
	ld.global.f32 	%f129, [%rd2+256];
$L__BB0_15:
	st.shared.f32 	[%r19+256], %f129;
$L__BB0_16:
	add.s32 	%r85, %r18, 96;
	max.s32 	%r86, %r85, %r13;
	setp.ge.s32 	%p25, %r86, %r6;
	@%p25 bra 	$L__BB0_20;
	add.s32 	%r87, %r17, %r9;
	add.s32 	%r88, %r87, 96;
	setp.gt.s32 	%p26, %r88, -1;
	setp.lt.s32 	%p27, %r88, %r58;
	and.pred  	%p28, %p26, %p27;
	and.pred  	%p29, %p28, %p1;
	mov.f32 	%f130, 0f00000000;
	not.pred 	%p30, %p29;
	@%p30 bra 	$L__BB0_19;
	ld.global.f32 	%f130, [%rd2+384];
$L__BB0_19:
	st.shared.f32 	[%r19+384], %f130;
$L__BB0_20:
	add.s32 	%r122, %r122, 4;
	setp.ne.s32 	%p31, %r122, %r11;
	@%p31 bra 	$L__BB0_4;
	shl.b32 	%r123, %r11, 5;
$L__BB0_22:
	setp.eq.s32 	%p32, %r10, 0;
	@%p32 bra 	$L__BB0_37;
	add.s32 	%r24, %r123, %r1;
	max.s32 	%r89, %r24, %r13;
	setp.ge.s32 	%p33, %r89, %r6;
	add.s32 	%r90, %r24, %r15;
	shl.b32 	%r91, %r90, 2;
	mov.u32 	%r92, s_input;
	add.s32 	%r25, %r92, %r91;
	@%p33 bra 	$L__BB0_27;
	add.s32 	%r26, %r123, %r9;
	setp.gt.s32 	%p34, %r26, -1;
	setp.lt.s32 	%p35, %r26, %r58;
	and.pred  	%p36, %p34, %p35;
	and.pred  	%p37, %p36, %p1;
	mov.f32 	%f131, 0f00000000;
	not.pred 	%p38, %p37;
	@%p38 bra 	$L__BB0_26;
	add.s32 	%r93, %r26, %r14;
	mul.wide.s32 	%rd15, %r93, 4;
	add.s64 	%rd16, %rd1, %rd15;
	ld.global.f32 	%f131, [%rd16];
$L__BB0_26:
	st.shared.f32 	[%r25], %f131;
$L__BB0_27:
	setp.eq.s32 	%p39, %r10, 1;
	@%p39 bra 	$L__BB0_37;
	add.s32 	%r94, %r24, 32;
	max.s32 	%r95, %r94, %r13;
	setp.ge.s32 	%p40, %r95, %r6;
	@%p40 bra 	$L__BB0_32;
	add.s32 	%r96, %r123, %r9;
	add.s32 	%r27, %r96, 32;
	setp.gt.s32 	%p41, %r27, -1;
	setp.lt.s32 	%p42, %r27, %r58;
	and.pred  	%p43, %p41, %p42;
	and.pred  	%p44, %p43, %p1;
	mov.f32 	%f132, 0f00000000;
	not.pred 	%p45, %p44;
	@%p45 bra 	$L__BB0_31;
	add.s32 	%r97, %r27, %r14;
	mul.wide.s32 	%rd17, %r97, 4;
	add.s64 	%rd18, %rd1, %rd17;
	ld.global.f32 	%f132, [%rd18];
$L__BB0_31:
	st.shared.f32 	[%r25+128], %f132;
$L__BB0_32:
	setp.eq.s32 	%p46, %r10, 2;
	@%p46 bra 	$L__BB0_37;
	add.s32 	%r98, %r24, 64;
	max.s32 	%r99, %r98, %r13;
	setp.ge.s32 	%p47, %r99, %r6;
	@%p47 bra 	$L__BB0_37;
	add.s32 	%r100, %r123, %r9;
	add.s32 	%r28, %r100, 64;
	setp.gt.s32 	%p48, %r28, -1;
	setp.lt.s32 	%p49, %r28, %r58;
	and.pred  	%p50, %p48, %p49;
	and.pred  	%p51, %p50, %p1;
	mov.f32 	%f133, 0f00000000;
	not.pred 	%p52, %p51;
	@%p52 bra 	$L__BB0_36;
	add.s32 	%r101, %r28, %r14;
	mul.wide.s32 	%rd19, %r101, 4;
	add.s64 	%rd20, %rd1, %rd19;
	ld.global.f32 	%f133, [%rd20];
$L__BB0_36:
	st.shared.f32 	[%r25+256], %f133;
$L__BB0_37:
	add.s32 	%r121, %r121, 1;
	setp.ne.s32 	%p53, %r121, %r7;
	@%p53 bra 	$L__BB0_2;
$L__BB0_38:
	bar.sync 	0;
	setp.gt.s32 	%p54, %r2, -1;
	setp.lt.s32 	%p55, %r2, %r58;
	setp.lt.s32 	%p56, %r4, %r57;
	and.pred  	%p57, %p55, %p56;
	and.pred  	%p2, %p57, %p54;
	setp.lt.s32 	%p58, %r59, 1;
	mov.f32 	%f157, 0f00000000;
	@%p58 bra 	$L__BB0_82;
	and.b32  	%r30, %r59, 7;
	add.s32 	%r31, %r30, -1;
	and.b32  	%r32, %r59, 3;
	and.b32  	%r33, %r59, 2147483640;
	and.b32  	%r34, %r59, 1;
	neg.s32 	%r35, %r33;
	shl.b32 	%r103, %r1, 2;
	mov.u32 	%r104, s_input;
	add.s32 	%r105, %r103, %r104;
	add.s32 	%r36, %r105, 16;
	shl.b32 	%r37, %r6, 2;
	mov.f32 	%f157, 0f00000000;
	mov.b32 	%r124, 0;
	not.pred 	%p80, %p2;
	mov.u64 	%rd44, filter;
$L__BB0_40:
	setp.lt.u32 	%p59, %r59, 8;
	add.s32 	%r39, %r124, %r3;
	mad.lo.s32 	%r40, %r39, %r6, %r1;
	mul.lo.s32 	%r41, %r124, %r59;
	mov.b32 	%r129, 0;
	@%p59 bra 	$L__BB0_59;
	mad.lo.s32 	%r125, %r37, %r39, %r36;
	mov.u32 	%r126, %r35;
	mov.u32 	%r127, %r41;
$L__BB0_42:
	.pragma "nounroll";
	mov.f32 	%f136, 0f00000000;
	@%p80 bra 	$L__BB0_44;
	ld.shared.f32 	%f81, [%r125+-16];
	mul.wide.u32 	%rd21, %r127, 4;
	add.s64 	%rd23, %rd44, %rd21;
	ld.const.f32 	%f82, [%rd23];
	mul.f32 	%f136, %f81, %f82;
$L__BB0_44:
	add.f32 	%f19, %f157, %f136;
	mul.wide.u32 	%rd24, %r127, 4;
	add.s64 	%rd3, %rd44, %rd24;
	mov.f32 	%f137, 0f00000000;
	@%p80 bra 	$L__BB0_46;
	ld.shared.f32 	%f84, [%r125+-12];
	ld.const.f32 	%f85, [%rd3+4];
	mul.f32 	%f137, %f84, %f85;
$L__BB0_46:
	add.f32 	%f22, %f19, %f137;
	mov.f32 	%f138, 0f00000000;
	@%p80 bra 	$L__BB0_48;
	ld.shared.f32 	%f87, [%r125+-8];
	ld.const.f32 	%f88, [%rd3+8];
	mul.f32 	%f138, %f87, %f88;
$L__BB0_48:
	add.f32 	%f25, %f22, %f138;
	mov.f32 	%f139, 0f00000000;
	@%p80 bra 	$L__BB0_50;
	ld.shared.f32 	%f90, [%r125+-4];
	ld.const.f32 	%f91, [%rd3+12];
	mul.f32 	%f139, %f90, %f91;
$L__BB0_50:
	add.f32 	%f28, %f25, %f139;
	mov.f32 	%f140, 0f00000000;
	@%p80 bra 	$L__BB0_52;
	ld.shared.f32 	%f93, [%r125];
	ld.const.f32 	%f94, [%rd3+16];
	mul.f32 	%f140, %f93, %f94;
$L__BB0_52:
	add.f32 	%f31, %f28, %f140;
	mov.f32 	%f141, 0f00000000;
	@%p80 bra 	$L__BB0_54;
	ld.shared.f32 	%f96, [%r125+4];
	ld.const.f32 	%f97, [%rd3+20];
	mul.f32 	%f141, %f96, %f97;
$L__BB0_54:
	add.f32 	%f34, %f31, %f141;
	mov.f32 	%f142, 0f00000000;
	@%p80 bra 	$L__BB0_56;
	ld.shared.f32 	%f99, [%r125+8];
	ld.const.f32 	%f100, [%rd3+24];
	mul.f32 	%f142, %f99, %f100;
$L__BB0_56:
	add.f32 	%f37, %f34, %f142;
	mov.f32 	%f143, 0f00000000;
	@%p80 bra 	$L__BB0_58;
	ld.shared.f32 	%f102, [%r125+12];
	ld.const.f32 	%f103, [%rd3+28];
	mul.f32 	%f143, %f102, %f103;
$L__BB0_58:
	add.f32 	%f157, %f37, %f143;
	add.s32 	%r127, %r127, 8;
	add.s32 	%r126, %r126, 8;
	add.s32 	%r125, %r125, 32;
	setp.ne.s32 	%p68, %r126, 0;
	mov.u32 	%r129, %r33;
	@%p68 bra 	$L__BB0_42;
$L__BB0_59:
	setp.eq.s32 	%p69, %r30, 0;
	@%p69 bra 	$L__BB0_81;
	setp.lt.u32 	%p70, %r31, 3;
	@%p70 bra 	$L__BB0_70;
	add.s32 	%r107, %r40, %r129;
	shl.b32 	%r108, %r107, 2;
	add.s32 	%r50, %r104, %r108;
	mov.f32 	%f146, 0f00000000;
	@%p80 bra 	$L__BB0_63;
	ld.shared.f32 	%f106, [%r50];
	add.s32 	%r110, %r129, %r41;
	mul.wide.u32 	%rd26, %r110, 4;
	add.s64 	%rd28, %rd44, %rd26;
	ld.const.f32 	%f107, [%rd28];
	mul.f32 	%f146, %f106, %f107;
$L__BB0_63:
	add.f32 	%f45, %f157, %f146;
	cvt.u64.u32 	%rd29, %r41;
	cvt.u64.u32 	%rd30, %r129;
	add.s64 	%rd31, %rd30, %rd29;
	shl.b64 	%rd32, %rd31, 2;
	add.s64 	%rd4, %rd44, %rd32;
	mov.f32 	%f147, 0f00000000;
	@%p80 bra 	$L__BB0_65;
	ld.shared.f32 	%f109, [%r50+4];
	ld.const.f32 	%f110, [%rd4+4];
	mul.f32 	%f147, %f109, %f110;
$L__BB0_65:
	add.f32 	%f48, %f45, %f147;
	mov.f32 	%f148, 0f00000000;
	@%p80 bra 	$L__BB0_67;
	ld.shared.f32 	%f112, [%r50+8];
	ld.const.f32 	%f113, [%rd4+8];
	mul.f32 	%f148, %f112, %f113;
$L__BB0_67:
	add.f32 	%f51, %f48, %f148;
	mov.f32 	%f149, 0f00000000;
	@%p80 bra 	$L__BB0_69;
	ld.shared.f32 	%f115, [%r50+12];
	ld.const.f32 	%f116, [%rd4+12];
	mul.f32 	%f149, %f115, %f116;
$L__BB0_69:
	add.f32 	%f157, %f51, %f149;
	add.s32 	%r129, %r129, 4;
$L__BB0_70:
	setp.eq.s32 	%p75, %r32, 0;
	@%p75 bra 	$L__BB0_81;
	setp.eq.s32 	%p76, %r32, 1;
	@%p76 bra 	$L__BB0_77;
	add.s32 	%r111, %r40, %r129;
	shl.b32 	%r112, %r111, 2;
	add.s32 	%r53, %r104, %r112;
	mov.f32 	%f152, 0f00000000;
	@%p80 bra 	$L__BB0_74;
	ld.shared.f32 	%f119, [%r53];
	add.s32 	%r114, %r129, %r41;
	mul.wide.u32 	%rd34, %r114, 4;
	add.s64 	%rd36, %rd44, %rd34;
	ld.const.f32 	%f120, [%rd36];
	mul.f32 	%f152, %f119, %f120;
$L__BB0_74:
	add.f32 	%f59, %f157, %f152;
	mov.f32 	%f153, 0f00000000;
	@%p80 bra 	$L__BB0_76;
	ld.shared.f32 	%f122, [%r53+4];
	cvt.u64.u32 	%rd37, %r41;
	cvt.u64.u32 	%rd38, %r129;
	add.s64 	%rd39, %rd38, %rd37;
	shl.b64 	%rd40, %rd39, 2;
	add.s64 	%rd42, %rd44, %rd40;
	ld.const.f32 	%f123, [%rd42+4];
	mul.f32 	%f153, %f122, %f123;
$L__BB0_76:
	add.f32 	%f157, %f59, %f153;
	add.s32 	%r129, %r129, 2;
$L__BB0_77:
	setp.eq.s32 	%p79, %r34, 0;
	@%p79 bra 	$L__BB0_81;
	mov.f32 	%f156, 0f00000000;
	@%p80 bra 	$L__BB0_80;
	add.s32 	%r115, %r40, %r129;
	shl.b32 	%r116, %r115, 2;
	add.s32 	%r118, %r104, %r116;
	ld.shared.f32 	%f125, [%r118];
	add.s32 	%r119, %r129, %r41;
	mul.wide.u32 	%rd43, %r119, 4;
	add.s64 	%rd45, %rd44, %rd43;
	ld.const.f32 	%f126, [%rd45];
	mul.f32 	%f156, %f125, %f126;
$L__BB0_80:
	add.f32 	%f157, %f157, %f156;
$L__BB0_81:
	add.s32 	%r124, %r124, 1;
	setp.ne.s32 	%p81, %r124, %r59;
	@%p81 bra 	$L__BB0_40;
$L__BB0_82:
	not.pred 	%p82, %p2;
	@%p82 bra 	$L__BB0_84;
	ld.param.u64 	%rd49, [_Z14conv_2d_sharedPKfPfiii_param_1];
	mad.lo.s32 	%r120, %r58, %r4, %r2;
	cvta.to.global.u64 	%rd46, %rd49;
	mul.wide.s32 	%rd47, %r120, 4;
	add.s64 	%rd48, %rd46, %rd47;
	st.global.f32 	[%rd48], %f157;
$L__BB0_84:
	ret;

}


// ===== COMPILED SASS (sm_100) =====

	.target	sm_100

	.elftype	@"ET_EXEC"


//--------------------- .note.nv.tkinfo           --------------------------
	.section	.note.nv.tkinfo,"",@"SHT_NOTE"
	.sectionflags	@"SHF_NOTE_NV_TKINFO"
	.tkinfo
        /*0018*/ 	.word	0x00000002
        /*0030*/ 	.string	""
        /*0030*/ 	.string	"ptxas"
        /*0030*/ 	.string	"Cuda compilation tools, release 13.0, V13.0.88"
        /*0030*/ 	.string	"Build cuda_13.0.r13.0/compiler.36424714_0"
        /*0030*/ 	.string	"-arch sm_100 -m 64 "



//--------------------- .note.nv.cuinfo           --------------------------
	.section	.note.nv.cuinfo,"",@"SHT_NOTE"
	.sectionflags	@"SHF_NOTE_NV_CUINFO"
        /*0018*/ 	.short	0x0002
        /*001a*/ 	.short	0x0064
        /*001c*/ 	.short	0x0082
	.zero		2


//--------------------- .nv.info                  --------------------------
	.section	.nv.info,"",@"SHT_CUDA_INFO"
	.align	4


	//----- nvinfo : EIATTR_REGCOUNT
	.align		4
        /*0000*/ 	.byte	0x04, 0x2f
        /*0002*/ 	.short	(.L_2 - .L_1)
	.align		4
.L_1:
        /*0004*/ 	.word	index@(_Z14conv_2d_sharedPKfPfiii)
        /*0008*/ 	.word	0x0000001e


	//----- nvinfo : EIATTR_FRAME_SIZE
	.align		4
.L_2:
        /*000c*/ 	.byte	0x04, 0x11
        /*000e*/ 	.short	(.L_4 - .L_3)
	.align		4
.L_3:
        /*0010*/ 	.word	index@(_Z14conv_2d_sharedPKfPfiii)
        /*0014*/ 	.word	0x00000000


	//----- nvinfo : EIATTR_MIN_STACK_SIZE
	.align		4
.L_4:
        /*0018*/ 	.byte	0x04, 0x12
        /*001a*/ 	.short	(.L_6 - .L_5)
	.align		4
.L_5:
        /*001c*/ 	.word	index@(_Z14conv_2d_sharedPKfPfiii)
        /*0020*/ 	.word	0x00000000
.L_6:


//--------------------- .nv.compat                --------------------------
	.section	.nv.compat,"",@"SHT_CUDA_COMPAT_INFO"
	.align	4
        /*0000*/ 	.byte	0x02, 0x09, 0x00, 0x00, 0x02, 0x02, 0x01, 0x00, 0x02, 0x05, 0x05, 0x00, 0x03, 0x07, 0x01, 0x01
        /*0010*/ 	.byte	0x02, 0x03, 0x00, 0x00, 0x02, 0x06, 0x01, 0x00, 0x04, 0x0b, 0x08, 0x00, 0x09, 0x00, 0x00, 0x00
        /*0020*/ 	.byte	0x00, 0x00, 0x00, 0x00


//--------------------- .nv.info._Z14conv_2d_sharedPKfPfiii --------------------------
	.section	.nv.info._Z14conv_2d_sharedPKfPfiii,"",@"SHT_CUDA_INFO"
	.sectionflags	@""
	.align	4


	//----- nvinfo : EIATTR_CUDA_API_VERSION
	.align		4
        /*0000*/ 	.byte	0x04, 0x37
        /*0002*/ 	.short	(.L_8 - .L_7)
.L_7:
        /*0004*/ 	.word	0x00000082


	//----- nvinfo : EIATTR_KPARAM_INFO
	.align		4
.L_8:
        /*0008*/ 	.byte	0x04, 0x17
        /*000a*/ 	.short	(.L_10 - .L_9)
.L_9:
        /*000c*/ 	.word	0x00000000
        /*0010*/ 	.short	0x0004
        /*0012*/ 	.short	0x0018
        /*0014*/ 	.byte	0x00, 0xf0, 0x11, 0x00


	//----- nvinfo : EIATTR_KPARAM_INFO
	.align		4
.L_10:
        /*0018*/ 	.byte	0x04, 0x17
        /*001a*/ 	.short	(.L_12 - .L_11)
.L_11:
        /*001c*/ 	.word	0x00000000
        /*0020*/ 	.short	0x0003
        /*0022*/ 	.short	0x0014
        /*0024*/ 	.byte	0x00, 0xf0, 0x11, 0x00


	//----- nvinfo : EIATTR_KPARAM_INFO
	.align		4
.L_12:
        /*0028*/ 	.byte	0x04, 0x17
        /*002a*/ 	.short	(.L_14 - .L_13)
.L_13:
        /*002c*/ 	.word	0x00000000
        /*0030*/ 	.short	0x0002
        /*0032*/ 	.short	0x0010
        /*0034*/ 	.byte	0x00, 0xf0, 0x11, 0x00


	//----- nvinfo : EIATTR_KPARAM_INFO
	.align		4
.L_14:
        /*0038*/ 	.byte	0x04, 0x17
        /*003a*/ 	.short	(.L_16 - .L_15)
.L_15:
        /*003c*/ 	.word	0x00000000
        /*0040*/ 	.short	0x0001
        /*0042*/ 	.short	0x0008
        /*0044*/ 	.byte	0x00, 0xf5, 0x21, 0x00


	//----- nvinfo : EIATTR_KPARAM_INFO
	.align		4
.L_16:
        /*0048*/ 	.byte	0x04, 0x17
        /*004a*/ 	.short	(.L_18 - .L_17)
.L_17:
        /*004c*/ 	.word	0x00000000
        /*0050*/ 	.short	0x0000
        /*0052*/ 	.short	0x0000
        /*0054*/ 	.byte	0x00, 0xf5, 0x21, 0x00


	//----- nvinfo : EIATTR_SPARSE_MMA_MASK
	.align		4
.L_18:
        /*0058*/ 	.byte	0x03, 0x50
        /*005a*/ 	.short	0x0000


	//----- nvinfo : EIATTR_MAXREG_COUNT
	.align		4
        /*005c*/ 	.byte	0x03, 0x1b
        /*005e*/ 	.short	0x00ff


	//----- nvinfo : EIATTR_NUM_BARRIERS
	.align		4
        /*0060*/ 	.byte	0x02, 0x4c
        /*0062*/ 	.byte	0x01
	.zero		1


	//----- nvinfo : EIATTR_MERCURY_ISA_VERSION
	.align		4
        /*0064*/ 	.byte	0x03, 0x5f
        /*0066*/ 	.short	0x0101


	//----- nvinfo : EIATTR_VRC_CTA_INIT_COUNT
	.align		4
        /*0068*/ 	.byte	0x02, 0x4a
	.zero		1
	.zero		1


	//----- nvinfo : EIATTR_EXIT_INSTR_OFFSETS
	.align		4
        /*006c*/ 	.byte	0x04, 0x1c
        /*006e*/ 	.short	(.L_20 - .L_19)


	//   ....[0]....
.L_19:
        /*0070*/ 	.word	0x00001590


	//   ....[1]....
        /*0074*/ 	.word	0x000015f0


	//----- nvinfo : EIATTR_CRS_STACK_SIZE
	.align		4
.L_20:
        /*0078*/ 	.byte	0x04, 0x1e
        /*007a*/ 	.short	(.L_22 - .L_21)
.L_21:
        /*007c*/ 	.word	0x00000000


	//----- nvinfo : EIATTR_CBANK_PARAM_SIZE
	.align		4
.L_22:
        /*0080*/ 	.byte	0x03, 0x19
        /*0082*/ 	.short	0x001c


	//----- nvinfo : EIATTR_PARAM_CBANK
	.align		4
        /*0084*/ 	.byte	0x04, 0x0a
        /*0086*/ 	.short	(.L_24 - .L_23)
	.align		4
.L_23:
        /*0088*/ 	.word	index@(.nv.constant0._Z14conv_2d_sharedPKfPfiii)
        /*008c*/ 	.short	0x0380
        /*008e*/ 	.short	0x001c


	//----- nvinfo : EIATTR_SW_WAR
	.align		4
.L_24:
        /*0090*/ 	.byte	0x04, 0x36
        /*0092*/ 	.short	(.L_26 - .L_25)
.L_25:
        /*0094*/ 	.word	0x00000008
.L_26:


//--------------------- .nv.callgraph             --------------------------
	.section	.nv.callgraph,"",@"SHT_CUDA_CALLGRAPH"
	.align	4
	.sectionentsize	8
	.align		4
        /*0000*/ 	.word	0x00000000
	.align		4
        /*0004*/ 	.word	0xffffffff
	.align		4
        /*0008*/ 	.word	0x00000000
	.align		4
        /*000c*/ 	.word	0xfffffffe
	.align		4
        /*0010*/ 	.word	0x00000000
	.align		4
        /*0014*/ 	.word	0xfffffffd
	.align		4
        /*0018*/ 	.word	0x00000000
	.align		4
        /*001c*/ 	.word	0xfffffffc


//--------------------- .nv.constant3             --------------------------
	.section	.nv.constant3,"a",@progbits
	.align	4
.nv.constant3:
	.type		filter,@object
	.size		filter,(.L_0 - filter)
filter:
	.zero		256
.L_0:


//--------------------- .text._Z14conv_2d_sharedPKfPfiii --------------------------
	.section	.text._Z14conv_2d_sharedPKfPfiii,"ax",@progbits
	.align	128
        .global         _Z14conv_2d_sharedPKfPfiii
        .type           _Z14conv_2d_sharedPKfPfiii,@function
        .size           _Z14conv_2d_sharedPKfPfiii,(.L_x_40 - _Z14conv_2d_sharedPKfPfiii)
        .other          _Z14conv_2d_sharedPKfPfiii,@"STO_CUDA_ENTRY STV_DEFAULT"
_Z14conv_2d_sharedPKfPfiii:
.text._Z14conv_2d_sharedPKfPfiii:
[----:B------:R-:W-:Y:S08]  /*0000*/  LDC R1, c[0x0][0x37c] ;  /* 0x0000df00ff017b82 */ /* 0x000ff00000000800 */
[----:B------:R-:W0:Y:S01]  /*0010*/  LDC R0, c[0x0][0x398] ;  /* 0x0000e600ff007b82 */ /* 0x000e220000000800 */
[----:B------:R-:W1:Y:S01]  /*0020*/  S2R R12, SR_TID.X ;  /* 0x00000000000c7919 */ /* 0x000e620000002100 */
[----:B------:R-:W2:Y:S01]  /*0030*/  LDCU.64 UR12, c[0x0][0x358] ;  /* 0x00006b00ff0c77ac */ /* 0x000ea20008000a00 */
[----:B------:R-:W3:Y:S05]  /*0040*/  S2R R17, SR_TID.Y ;  /* 0x0000000000117919 */ /* 0x000eea0000002200 */
[----:B------:R-:W1:Y:S08]  /*0050*/  LDC R15, c[0x0][0x360] ;  /* 0x0000d800ff0f7b82 */ /* 0x000e700000000800 */
[----:B------:R-:W1:Y:S08]  /*0060*/  S2UR UR4, SR_CTAID.X ;  /* 0x00000000000479c3 */ /* 0x000e700000002500 */
[----:B------:R-:W3:Y:S01]  /*0070*/  S2UR UR5, SR_CTAID.Y ;  /* 0x00000000000579c3 */ /* 0x000ee20000002600 */
[----:B0-----:R-:W-:-:S04]  /*0080*/  LEA.HI R0, R0, R0, RZ, 0x1 ;  /* 0x0000000000007211 */ /* 0x001fc800078f08ff */
[----:B------:R-:W-:-:S03]  /*0090*/  LOP3.LUT R13, R0, 0xfffffffe, RZ, 0xc0, !PT ;  /* 0xfffffffe000d7812 */ /* 0x000fc600078ec0ff */
[----:B------:R-:W3:Y:S01]  /*00a0*/  LDC R10, c[0x0][0x364] ;  /* 0x0000d900ff0a7b82 */ /* 0x000ee20000000800 */
[C---:B------:R-:W-:Y:S01]  /*00b0*/  ISETP.GT.U32.AND P0, PT, R13.reuse, 0x7fffffdf, PT ;  /* 0x7fffffdf0d00780c */ /* 0x040fe20003f04070 */
[----:B------:R-:W-:Y:S02]  /*00c0*/  VIADD R13, R13, 0x20 ;  /* 0x000000200d0d7836 */ /* 0x000fe40000000000 */
[----:B-1----:R-:W-:Y:S02]  /*00d0*/  IMAD R15, R15, UR4, R12 ;  /* 0x000000040f0f7c24 */ /* 0x002fe4000f8e020c */
[----:B---3--:R-:W-:-:S08]  /*00e0*/  IMAD R10, R10, UR5, R17 ;  /* 0x000000050a0a7c24 */ /* 0x008fd0000f8e0211 */
[----:B--2---:R-:W-:Y:S05]  /*00f0*/  @P0 BRA `(.L_x_0) ;  /* 0x0000000800b00947 */ /* 0x004fea0003800000 */
[----:B------:R-:W-:Y:S01]  /*0100*/  SHF.R.S32.HI R0, RZ, 0x1, R0 ;  /* 0x00000001ff007819 */ /* 0x000fe20000011400 */
[----:B------:R-:W-:Y:S01]  /*0110*/  IMAD.MOV.U32 R8, RZ, RZ, RZ ;  /* 0x000000ffff087224 */ /* 0x000fe200078e00ff */
[----:B------:R-:W-:Y:S02]  /*0120*/  SHF.R.U32.HI R11, RZ, 0x5, R13 ;  /* 0x00000005ff0b7819 */ /* 0x000fe4000001160d */
[----:B------:R-:W-:Y:S01]  /*0130*/  IADD3 R7, PT, PT, R10, -R0, RZ ;  /* 0x800000000a077210 */ /* 0x000fe20007ffe0ff */
[----:B------:R-:W-:Y:S01]  /*0140*/  IMAD.IADD R9, R15, 0x1, -R0 ;  /* 0x000000010f097824 */ /* 0x000fe200078e0a00 */
[----:B------:R-:W-:-:S04]  /*0150*/  LOP3.LUT R6, R11, 0x3fffffc, RZ, 0xc0, !PT ;  /* 0x03fffffc0b067812 */ /* 0x000fc800078ec0ff */
[----:B------:R-:W-:-:S07]  /*0160*/  SHF.R.S32.HI R5, RZ, 0x1f, R9 ;  /* 0x0000001fff057819 */ /* 0x000fce0000011409 */
.L_x_31:
[----:B0-----:R-:W0:Y:S01]  /*0170*/  LDCU.64 UR4, c[0x0][0x390] ;  /* 0x00007200ff0477ac */ /* 0x001e220008000a00 */
[C---:B------:R-:W-:Y:S01]  /*0180*/  ISETP.GE.U32.AND P1, PT, R13.reuse, 0x80, PT ;  /* 0x000000800d00780c */ /* 0x040fe20003f26070 */
[C---:B------:R-:W-:Y:S02]  /*0190*/  IMAD R0, R8.reuse, 0x20, R7 ;  /* 0x0000002008007824 */ /* 0x040fe400078e0207 */
[C---:B------:R-:W-:Y:S01]  /*01a0*/  IMAD R4, R8.reuse, 0x20, R17 ;  /* 0x0000002008047824 */ /* 0x040fe200078e0211 */
[----:B------:R-:W-:Y:S01]  /*01b0*/  IADD3 R8, PT, PT, R8, 0x1, RZ ;  /* 0x0000000108087810 */ /* 0x000fe20007ffe0ff */
[----:B------:R-:W-:Y:S02]  /*01c0*/  IMAD.MOV.U32 R16, RZ, RZ, RZ ;  /* 0x000000ffff107224 */ /* 0x000fe400078e00ff */
[----:B-1-3--:R-:W-:Y:S01]  /*01d0*/  IMAD R14, R13, R4, RZ ;  /* 0x000000040d0e7224 */ /* 0x00afe200078e02ff */
[----:B------:R-:W-:Y:S02]  /*01e0*/  ISETP.NE.AND P2, PT, R8, R11, PT ;  /* 0x0000000b0800720c */ /* 0x000fe40003f45270 */
[----:B0-----:R-:W-:-:S04]  /*01f0*/  ISETP.GE.AND P0, PT, R0, UR4, PT ;  /* 0x0000000400007c0c */ /* 0x001fc8000bf06270 */
[C---:B------:R-:W-:Y:S01]  /*0200*/  ISETP.GT.AND P0, PT, R0.reuse, -0x1, !P0 ;  /* 0xffffffff0000780c */ /* 0x040fe20004704270 */
[----:B------:R-:W-:Y:S01]  /*0210*/  IMAD R0, R0, UR5, RZ ;  /* 0x0000000500007c24 */ /* 0x000fe2000f8e02ff */
[----:B--2-4-:R-:W-:Y:S11]  /*0220*/  @!P1 BRA `(.L_x_1) ;  /* 0x00000004004c9947 */ /* 0x014ff60003800000 */
[----:B------:R-:W0:Y:S01]  /*0230*/  S2UR UR5, SR_CgaCtaId ;  /* 0x00000000000579c3 */ /* 0x000e220000008800 */
[----:B------:R-:W-:Y:S01]  /*0240*/  SHF.R.S32.HI R16, RZ, 0x1f, R0 ;  /* 0x0000001fff107819 */ /* 0x000fe20000011400 */
[----:B------:R-:W-:Y:S01]  /*0250*/  IMAD.MOV.U32 R19, RZ, RZ, RZ ;  /* 0x000000ffff137224 */ /* 0x000fe200078e00ff */
[----:B------:R-:W-:Y:S01]  /*0260*/  UMOV UR4, 0x400 ;  /* 0x0000040000047882 */ /* 0x000fe20000000000 */
[----:B------:R-:W1:Y:S01]  /*0270*/  LDCU UR8, c[0x0][0x394] ;  /* 0x00007280ff0877ac */ /* 0x000e620008000800 */
[----:B------:R-:W2:Y:S02]  /*0280*/  LDCU.64 UR6, c[0x0][0x380] ;  /* 0x00007000ff0677ac */ /* 0x000ea40008000a00 */
[----:B012---:R-:W-:-:S12]  /*0290*/  ULEA UR4, UR5, UR4, 0x18 ;  /* 0x0000000405047291 */ /* 0x007fd8000f8ec0ff */
.L_x_18:
[C---:B------:R-:W-:Y:S01]  /*02a0*/  SHF.L.U32 R18, R19.reuse, 0x5, RZ ;  /* 0x0000000513127819 */ /* 0x040fe200000006ff */
[----:B------:R-:W-:Y:S01]  /*02b0*/  VIADD R19, R19, 0x4 ;  /* 0x0000000413137836 */ /* 0x000fe20000000000 */
[----:B------:R-:W-:Y:S03]  /*02c0*/  BSSY.RECONVERGENT B0, `(.L_x_2) ;  /* 0x0000015000007945 */ /* 0x000fe60003800200 */
[----:B----4-:R-:W-:Y:S01]  /*02d0*/  IMAD.IADD R21, R18, 0x1, R12 ;  /* 0x0000000112157824 */ /* 0x010fe200078e020c */
[----:B------:R-:W-:-:S04]  /*02e0*/  ISETP.NE.AND P3, PT, R19, R6, PT ;  /* 0x000000061300720c */ /* 0x000fc80003f65270 */
[-C--:B01-3--:R-:W-:Y:S02]  /*02f0*/  VIMNMX R2, PT, PT, R4, R21.reuse, !PT ;  /* 0x0000001504027248 */ /* 0x08bfe40007fe0100 */
[----:B--2---:R-:W-:Y:S02]  /*0300*/  IADD3 R20, PT, PT, R14, R21, RZ ;  /* 0x000000150e147210 */ /* 0x004fe40007ffe0ff */
[----:B------:R-:W-:Y:S02]  /*0310*/  ISETP.GE.AND P1, PT, R2, R13, PT ;  /* 0x0000000d0200720c */ /* 0x000fe40003f26270 */
[----:B------:R-:W-:-:S11]  /*0320*/  LEA R20, R20, UR4, 0x2 ;  /* 0x0000000414147c11 */ /* 0x000fd6000f8e10ff */
[----:B------:R-:W-:Y:S05]  /*0330*/  @P1 BRA `(.L_x_3) ;  /* 0x0000000000341947 */ /* 0x000fea0003800000 */
[----:B------:R-:W-:Y:S01]  /*0340*/  IMAD.IADD R23, R9, 0x1, R18 ;  /* 0x0000000109177824 */ /* 0x000fe200078e0212 */
[----:B------:R-:W-:Y:S01]  /*0350*/  BSSY.RECONVERGENT B1, `(.L_x_4) ;  /* 0x000000a000017945 */ /* 0x000fe20003800200 */
[----:B------:R-:W-:-:S03]  /*0360*/  IMAD.MOV.U32 R3, RZ, RZ, RZ ;  /* 0x000000ffff037224 */ /* 0x000fc600078e00ff */
[----:B------:R-:W-:-:S04]  /*0370*/  ISETP.GE.AND P1, PT, R23, UR8, PT ;  /* 0x0000000817007c0c */ /* 0x000fc8000bf26270 */
[----:B------:R-:W-:-:S04]  /*0380*/  ISETP.GT.AND P1, PT, R23, -0x1, !P1 ;  /* 0xffffffff1700780c */ /* 0x000fc80004f24270 */
[----:B------:R-:W-:-:S13]  /*0390*/  PLOP3.LUT P1, PT, P1, P0, PT, 0x80, 0x8 ;  /* 0x000000000008781c */ /* 0x000fda0000f21070 */
[----:B------:R-:W-:Y:S05]  /*03a0*/  @!P1 BRA `(.L_x_5) ;  /* 0x0000000000109947 */ /* 0x000fea0003800000 */
[----:B------:R-:W0:Y:S01]  /*03b0*/  LDC.64 R2, c[0x0][0x380] ;  /* 0x0000e000ff027b82 */ /* 0x000e220000000a00 */
[----:B------:R-:W-:-:S05]  /*03c0*/  IADD3 R23, PT, PT, R0, R23, RZ ;  /* 0x0000001700177210 */ /* 0x000fca0007ffe0ff */
[----:B0-----:R-:W-:-:S06]  /*03d0*/  IMAD.WIDE R2, R23, 0x4, R2 ;  /* 0x0000000417027825 */ /* 0x001fcc00078e0202 */
[----:B------:R0:W5:Y:S02]  /*03e0*/  LDG.E R3, desc[UR12][R2.64] ;  /* 0x0000000c02037981 */ /* 0x000164000c1e1900 */
.L_x_5:
[----:B------:R-:W-:Y:S05]  /*03f0*/  BSYNC.RECONVERGENT B1 ;  /* 0x0000000000017941 */ /* 0x000fea0003800200 */
.L_x_4:
[----:B-----5:R1:W-:Y:S02]  /*0400*/  STS [R20], R3 ;  /* 0x0000000314007388 */ /* 0x0203e40000000800 */
.L_x_3:
[----:B------:R-:W-:Y:S05]  /*0410*/  BSYNC.RECONVERGENT B0 ;  /* 0x0000000000007941 */ /* 0x000fea0003800200 */
.L_x_2:
[----:B0-----:R-:W-:Y:S01]  /*0420*/  SHF.R.S32.HI R2, RZ, 0x1f, R18 ;  /* 0x0000001fff027819 */ /* 0x001fe20000011412 */
[----:B------:R-:W-:Y:S01]  /*0430*/  BSSY.RECONVERGENT B0, `(.L_x_6) ;  /* 0x0000012000007945 */ /* 0x000fe20003800200 */
[----:B-1----:R-:W-:Y:S02]  /*0440*/  IADD3 R3, P1, P4, R0, R18, R9 ;  /* 0x0000001200037210 */ /* 0x002fe40007c3e009 */
[----:B------:R-:W-:Y:S02]  /*0450*/  VIADDMNMX R22, R21, 0x20, R4, !PT ;  /* 0x0000002015167846 */ /* 0x000fe40007800104 */
[----:B------:R-:W-:Y:S02]  /*0460*/  IADD3.X R24, PT, PT, R16, R2, R5, P1, P4 ;  /* 0x0000000210187210 */ /* 0x000fe40000fe8405 */
[----:B------:R-:W-:Y:S02]  /*0470*/  ISETP.GE.AND P1, PT, R22, R13, PT ;  /* 0x0000000d1600720c */ /* 0x000fe40003f26270 */
[----:B------:R-:W-:-:S04]  /*0480*/  LEA R2, P4, R3, UR6, 0x2 ;  /* 0x0000000603027c11 */ /* 0x000fc8000f8810ff */
[----:B------:R-:W-:-:S07]  /*0490*/  LEA.HI.X R3, R3, UR7, R24, 0x2, P4 ;  /* 0x0000000703037c11 */ /* 0x000fce000a0f1418 */
[----:B------:R-:W-:Y:S05]  /*04a0*/  @P1 BRA `(.L_x_7) ;  /* 0x0000000000281947 */ /* 0x000fea0003800000 */
[----:B------:R-:W-:Y:S01]  /*04b0*/  IADD3 R22, PT, PT, R18, 0x20, R9 ;  /* 0x0000002012167810 */ /* 0x000fe20007ffe009 */
[----:B------:R-:W-:Y:S01]  /*04c0*/  BSSY.RECONVERGENT B1, `(.L_x_8) ;  /* 0x0000007000017945 */ /* 0x000fe20003800200 */
[----:B------:R-:W-:Y:S02]  /*04d0*/  IMAD.MOV.U32 R23, RZ, RZ, RZ ;  /* 0x000000ffff177224 */ /* 0x000fe400078e00ff */
[----:B------:R-:W-:-:S04]  /*04e0*/  ISETP.GE.AND P1, PT, R22, UR8, PT ;  /* 0x0000000816007c0c */ /* 0x000fc8000bf26270 */
[----:B------:R-:W-:-:S04]  /*04f0*/  ISETP.GT.AND P1, PT, R22, -0x1, !P1 ;  /* 0xffffffff1600780c */ /* 0x000fc80004f24270 */
[----:B------:R-:W-:-:S13]  /*0500*/  PLOP3.LUT P1, PT, P1, P0, PT, 0x80, 0x8 ;  /* 0x000000000008781c */ /* 0x000fda0000f21070 */
[----:B------:R-:W-:Y:S05]  /*0510*/  @!P1 BRA `(.L_x_9) ;  /* 0x0000000000049947 */ /* 0x000fea0003800000 */
[----:B------:R0:W5:Y:S02]  /*0520*/  LDG.E R23, desc[UR12][R2.64+0x80] ;  /* 0x0000800c02177981 */ /* 0x000164000c1e1900 */
.L_x_9:
[----:B------:R-:W-:Y:S05]  /*0530*/  BSYNC.RECONVERGENT B1 ;  /* 0x0000000000017941 */ /* 0x000fea0003800200 */
.L_x_8:
[----:B-----5:R1:W-:Y:S02]  /*0540*/  STS [R20+0x80], R23 ;  /* 0x0000801714007388 */ /* 0x0203e40000000800 */
.L_x_7:
[----:B------:R-:W-:Y:S05]  /*0550*/  BSYNC.RECONVERGENT B0 ;  /* 0x0000000000007941 */ /* 0x000fea0003800200 */
.L_x_6:
[----:B------:R-:W-:Y:S01]  /*0560*/  VIADDMNMX R22, R21, 0x40, R4, !PT ;  /* 0x0000004015167846 */ /* 0x000fe20007800104 */
[----:B------:R-:W-:Y:S03]  /*0570*/  BSSY.RECONVERGENT B0, `(.L_x_10) ;  /* 0x000000d000007945 */ /* 0x000fe60003800200 */
[----:B------:R-:W-:-:S13]  /*0580*/  ISETP.GE.AND P1, PT, R22, R13, PT ;  /* 0x0000000d1600720c */ /* 0x000fda0003f26270 */
[----:B------:R-:W-:Y:S05]  /*0590*/  @P1 BRA `(.L_x_11) ;  /* 0x0000000000281947 */ /* 0x000fea0003800000 */
[----:B------:R-:W-:Y:S01]  /*05a0*/  IADD3 R22, PT, PT, R18, 0x40, R9 ;  /* 0x0000004012167810 */ /* 0x000fe20007ffe009 */
[----:B------:R-:W-:Y:S01]  /*05b0*/  BSSY.RECONVERGENT B1, `(.L_x_12) ;  /* 0x0000007000017945 */ /* 0x000fe20003800200 */
[----:B-1----:R-:W-:Y:S02]  /*05c0*/  IMAD.MOV.U32 R23, RZ, RZ, RZ ;  /* 0x000000ffff177224 */ /* 0x002fe400078e00ff */
[----:B------:R-:W-:-:S04]  /*05d0*/  ISETP.GE.AND P1, PT, R22, UR8, PT ;  /* 0x0000000816007c0c */ /* 0x000fc8000bf26270 */
[----:B------:R-:W-:-:S04]  /*05e0*/  ISETP.GT.AND P1, PT, R22, -0x1, !P1 ;  /* 0xffffffff1600780c */ /* 0x000fc80004f24270 */
[----:B------:R-:W-:-:S13]  /*05f0*/  PLOP3.LUT P1, PT, P1, P0, PT, 0x80, 0x8 ;  /* 0x000000000008781c */ /* 0x000fda0000f21070 */
[----:B------:R-:W-:Y:S05]  /*0600*/  @!P1 BRA `(.L_x_13) ;  /* 0x0000000000049947 */ /* 0x000fea0003800000 */
[----:B------:R1:W5:Y:S02]  /*0610*/  LDG.E R23, desc[UR12][R2.64+0x100] ;  /* 0x0001000c02177981 */ /* 0x000364000c1e1900 */
.L_x_13:
[----:B------:R-:W-:Y:S05]  /*0620*/  BSYNC.RECONVERGENT B1 ;  /* 0x0000000000017941 */ /* 0x000fea0003800200 */
.L_x_12:
[----:B-----5:R2:W-:Y:S02]  /*0630*/  STS [R20+0x100], R23 ;  /* 0x0001001714007388 */ /* 0x0205e40000000800 */
.L_x_11:
[----:B------:R-:W-:Y:S05]  /*0640*/  BSYNC.RECONVERGENT B0 ;  /* 0x0000000000007941 */ /* 0x000fea0003800200 */
.L_x_10:
[----:B------:R-:W-:Y:S01]  /*0650*/  VIADDMNMX R22, R21, 0x60, R4, !PT ;  /* 0x0000006015167846 */ /* 0x000fe20007800104 */
[----:B------:R-:W-:Y:S03]  /*0660*/  BSSY.RECONVERGENT B0, `(.L_x_14) ;  /* 0x000000d000007945 */ /* 0x000fe60003800200 */
[----:B------:R-:W-:-:S13]  /*0670*/  ISETP.GE.AND P1, PT, R22, R13, PT ;  /* 0x0000000d1600720c */ /* 0x000fda0003f26270 */
[----:B------:R-:W-:Y:S05]  /*0680*/  @P1 BRA `(.L_x_15) ;  /* 0x0000000000281947 */ /* 0x000fea0003800000 */
[----:B------:R-:W-:Y:S01]  /*0690*/  IADD3 R18, PT, PT, R18, 0x60, R9 ;  /* 0x0000006012127810 */ /* 0x000fe20007ffe009 */
[----:B------:R-:W-:Y:S01]  /*06a0*/  BSSY.RECONVERGENT B1, `(.L_x_16) ;  /* 0x0000007000017945 */ /* 0x000fe20003800200 */
[----:B------:R-:W-:Y:S02]  /*06b0*/  HFMA2 R21, -RZ, RZ, 0, 0 ;  /* 0x00000000ff157431 */ /* 0x000fe400000001ff */
[----:B------:R-:W-:-:S04]  /*06c0*/  ISETP.GE.AND P1, PT, R18, UR8, PT ;  /* 0x0000000812007c0c */ /* 0x000fc8000bf26270 */
[----:B------:R-:W-:-:S04]  /*06d0*/  ISETP.GT.AND P1, PT, R18, -0x1, !P1 ;  /* 0xffffffff1200780c */ /* 0x000fc80004f24270 */
[----:B------:R-:W-:-:S13]  /*06e0*/  PLOP3.LUT P1, PT, P1, P0, PT, 0x80, 0x8 ;  /* 0x000000000008781c */ /* 0x000fda0000f21070 */
[----:B------:R-:W-:Y:S05]  /*06f0*/  @!P1 BRA `(.L_x_17) ;  /* 0x0000000000049947 */ /* 0x000fea0003800000 */
[----:B------:R3:W5:Y:S02]  /*0700*/  LDG.E R21, desc[UR12][R2.64+0x180] ;  /* 0x0001800c02157981 */ /* 0x000764000c1e1900 */
.L_x_17:
[----:B------:R-:W-:Y:S05]  /*0710*/  BSYNC.RECONVERGENT B1 ;  /* 0x0000000000017941 */ /* 0x000fea0003800200 */
.L_x_16:
[----:B-----5:R4:W-:Y:S02]  /*0720*/  STS [R20+0x180], R21 ;  /* 0x0001801514007388 */ /* 0x0209e40000000800 */
.L_x_15:
[----:B------:R-:W-:Y:S05]  /*0730*/  BSYNC.RECONVERGENT B0 ;  /* 0x0000000000007941 */ /* 0x000fea0003800200 */
.L_x_14:
[----:B------:R-:W-:Y:S05]  /*0740*/  @P3 BRA `(.L_x_18) ;  /* 0xfffffff800d43947 */ /* 0x000fea000383ffff */
[----:B------:R-:W-:-:S07]  /*0750*/  IMAD.SHL.U32 R16, R6, 0x20, RZ ;  /* 0x0000002006107824 */ /* 0x000fce00078e00ff */
.L_x_1:
[----:B------:R-:W-:-:S04]  /*0760*/  LOP3.LUT R18, R11, 0x3, RZ, 0xc0, !PT ;  /* 0x000000030b127812 */ /* 0x000fc800078ec0ff */
[----:B------:R-:W-:-:S13]  /*0770*/  ISETP.NE.AND P1, PT, R18, RZ, PT ;  /* 0x000000ff1200720c */ /* 0x000fda0003f25270 */
[----:B------:R-:W-:Y:S05]  /*0780*/  @!P1 BRA `(.L_x_19) ;  /* 0x0000000400089947 */ /* 0x000fea0003800000 */
[----:B------:R-:W5:Y:S01]  /*0790*/  S2UR UR5, SR_CgaCtaId ;  /* 0x00000000000579c3 */ /* 0x000f620000008800 */
[----:B------:R-:W-:Y:S01]  /*07a0*/  IMAD.IADD R19, R12, 0x1, R16 ;  /* 0x000000010c137824 */ /* 0x000fe200078e0210 */
[----:B------:R-:W-:Y:S01]  /*07b0*/  UMOV UR4, 0x400 ;  /* 0x0000040000047882 */ /* 0x000fe20000000000 */
[----:B------:R-:W-:Y:S03]  /*07c0*/  BSSY.RECONVERGENT B0, `(.L_x_20) ;  /* 0x0000015000007945 */ /* 0x000fe60003800200 */
[-C--:B01-3--:R-:W-:Y:S02]  /*07d0*/  VIMNMX R2, PT, PT, R4, R19.reuse, !PT ;  /* 0x0000001304027248 */ /* 0x08bfe40007fe0100 */
[----:B------:R-:W-:Y:S02]  /*07e0*/  IADD3 R14, PT, PT, R14, R19, RZ ;  /* 0x000000130e0e7210 */ /* 0x000fe40007ffe0ff */
[----:B------:R-:W-:Y:S01]  /*07f0*/  ISETP.GE.AND P1, PT, R2, R13, PT ;  /* 0x0000000d0200720c */ /* 0x000fe20003f26270 */
[----:B-----5:R-:W-:-:S06]  /*0800*/  ULEA UR4, UR5, UR4, 0x18 ;  /* 0x0000000405047291 */ /* 0x020fcc000f8ec0ff */
[----:B------:R-:W-:-:S06]  /*0810*/  LEA R14, R14, UR4, 0x2 ;  /* 0x000000040e0e7c11 */ /* 0x000fcc000f8e10ff */
[----:B------:R-:W-:Y:S05]  /*0820*/  @P1 BRA `(.L_x_21) ;  /* 0x0000000000381947 */ /* 0x000fea0003800000 */
[----:B------:R-:W0:Y:S01]  /*0830*/  LDCU UR4, c[0x0][0x394] ;  /* 0x00007280ff0477ac */ /* 0x000e220008000800 */
[----:B----4-:R-:W-:Y:S01]  /*0840*/  IMAD.IADD R21, R9, 0x1, R16 ;  /* 0x0000000109157824 */ /* 0x010fe200078e0210 */
[----:B------:R-:W-:Y:S01]  /*0850*/  BSSY.RECONVERGENT B1, `(.L_x_22) ;  /* 0x000000a000017945 */ /* 0x000fe20003800200 */
[----:B------:R-:W-:-:S03]  /*0860*/  IMAD.MOV.U32 R3, RZ, RZ, RZ ;  /* 0x000000ffff037224 */ /* 0x000fc600078e00ff */
[----:B0-----:R-:W-:-:S04]  /*0870*/  ISETP.GE.AND P1, PT, R21, UR4, PT ;  /* 0x0000000415007c0c */ /* 0x001fc8000bf26270 */
[----:B------:R-:W-:-:S04]  /*0880*/  ISETP.GT.AND P1, PT, R21, -0x1, !P1 ;  /* 0xffffffff1500780c */ /* 0x000fc80004f24270 */
[----:B------:R-:W-:-:S13]  /*0890*/  PLOP3.LUT P1, PT, P1, P0, PT, 0x80, 0x8 ;  /* 0x000000000008781c */ /* 0x000fda0000f21070 */
[----:B------:R-:W-:Y:S05]  /*08a0*/  @!P1 BRA `(.L_x_23) ;  /* 0x0000000000109947 */ /* 0x000fea0003800000 */
[----:B------:R-:W0:Y:S01]  /*08b0*/  LDC.64 R2, c[0x0][0x380] ;  /* 0x0000e000ff027b82 */ /* 0x000e220000000a00 */
[----:B------:R-:W-:-:S05]  /*08c0*/  IADD3 R21, PT, PT, R0, R21, RZ ;  /* 0x0000001500157210 */ /* 0x000fca0007ffe0ff */
[----:B0-----:R-:W-:-:S06]  /*08d0*/  IMAD.WIDE R2, R21, 0x4, R2 ;  /* 0x0000000415027825 */ /* 0x001fcc00078e0202 */
[----:B------:R0:W5:Y:S02]  /*08e0*/  LDG.E R3, desc[UR12][R2.64] ;  /* 0x0000000c02037981 */ /* 0x000164000c1e1900 */
.L_x_23:
[----:B------:R-:W-:Y:S05]  /*08f0*/  BSYNC.RECONVERGENT B1 ;  /* 0x0000000000017941 */ /* 0x000fea0003800200 */
.L_x_22:
[----:B-----5:R1:W-:Y:S02]  /*0900*/  STS [R14], R3 ;  /* 0x000000030e007388 */ /* 0x0203e40000000800 */
.L_x_21:
[----:B------:R-:W-:Y:S05]  /*0910*/  BSYNC.RECONVERGENT B0 ;  /* 0x0000000000007941 */ /* 0x000fea0003800200 */
.L_x_20:
[----:B------:R-:W-:-:S13]  /*0920*/  ISETP.NE.AND P1, PT, R18, 0x1, PT ;  /* 0x000000011200780c */ /* 0x000fda0003f25270 */
[----:B------:R-:W-:Y:S05]  /*0930*/  @!P1 BRA `(.L_x_19) ;  /* 0x00000000009c9947 */ /* 0x000fea0003800000 */
[----:B0-----:R-:W-:Y:S01]  /*0940*/  VIADDMNMX R2, R19, 0x20, R4, !PT ;  /* 0x0000002013027846 */ /* 0x001fe20007800104 */
[----:B------:R-:W-:Y:S03]  /*0950*/  BSSY.RECONVERGENT B0, `(.L_x_24) ;  /* 0x0000011000007945 */ /* 0x000fe60003800200 */
[----:B------:R-:W-:-:S13]  /*0960*/  ISETP.GE.AND P1, PT, R2, R13, PT ;  /* 0x0000000d0200720c */ /* 0x000fda0003f26270 */
[----:B------:R-:W-:Y:S05]  /*0970*/  @P1 BRA `(.L_x_25) ;  /* 0x0000000000381947 */ /* 0x000fea0003800000 */
[----:B------:R-:W0:Y:S01]  /*0980*/  LDCU UR4, c[0x0][0x394] ;  /* 0x00007280ff0477ac */ /* 0x000e220008000800 */
[----:B----4-:R-:W-:Y:S01]  /*0990*/  IADD3 R21, PT, PT, R16, 0x20, R9 ;  /* 0x0000002010157810 */ /* 0x010fe20007ffe009 */
[----:B------:R-:W-:Y:S01]  /*09a0*/  BSSY.RECONVERGENT B1, `(.L_x_26) ;  /* 0x000000a000017945 */ /* 0x000fe20003800200 */
[----:B-1----:R-:W-:Y:S02]  /*09b0*/  IMAD.MOV.U32 R3, RZ, RZ, RZ ;  /* 0x000000ffff037224 */ /* 0x002fe400078e00ff */
[----:B0-----:R-:W-:-:S04]  /*09c0*/  ISETP.GE.AND P1, PT, R21, UR4, PT ;  /* 0x0000000415007c0c */ /* 0x001fc8000bf26270 */
[----:B------:R-:W-:-:S04]  /*09d0*/  ISETP.GT.AND P1, PT, R21, -0x1, !P1 ;  /* 0xffffffff1500780c */ /* 0x000fc80004f24270 */
[----:B------:R-:W-:-:S13]  /*09e0*/  PLOP3.LUT P1, PT, P1, P0, PT, 0x80, 0x8 ;  /* 0x000000000008781c */ /* 0x000fda0000f21070 */
[----:B------:R-:W-:Y:S05]  /*09f0*/  @!P1 BRA `(.L_x_27) ;  /* 0x0000000000109947 */ /* 0x000fea0003800000 */
[----:B------:R-:W0:Y:S01]  /*0a00*/  LDC.64 R2, c[0x0][0x380] ;  /* 0x0000e000ff027b82 */ /* 0x000e220000000a00 */
[----:B------:R-:W-:-:S04]  /*0a10*/  IMAD.IADD R21, R0, 0x1, R21 ;  /* 0x0000000100157824 */ /* 0x000fc800078e0215 */
[----:B0-----:R-:W-:-:S06]  /*0a20*/  IMAD.WIDE R2, R21, 0x4, R2 ;  /* 0x0000000415027825 */ /* 0x001fcc00078e0202 */
[----:B------:R0:W5:Y:S02]  /*0a30*/  LDG.E R3, desc[UR12][R2.64] ;  /* 0x0000000c02037981 */ /* 0x000164000c1e1900 */
.L_x_27:
[----:B------:R-:W-:Y:S05]  /*0a40*/  BSYNC.RECONVERGENT B1 ;  /* 0x0000000000017941 */ /* 0x000fea0003800200 */
.L_x_26:
[----:B-----5:R3:W-:Y:S02]  /*0a50*/  STS [R14+0x80], R3 ;  /* 0x000080030e007388 */ /* 0x0207e40000000800 */
.L_x_25:
[----:B------:R-:W-:Y:S05]  /*0a60*/  BSYNC.RECONVERGENT B0 ;  /* 0x0000000000007941 */ /* 0x000fea0003800200 */
.L_x_24:
[----:B------:R-:W-:Y:S01]  /*0a70*/  VIADDMNMX R4, R19, 0x40, R4, !PT ;  /* 0x0000004013047846 */ /* 0x000fe20007800104 */
[----:B------:R-:W-:Y:S03]  /*0a80*/  BSSY.RECONVERGENT B0, `(.L_x_19) ;  /* 0x0000012000007945 */ /* 0x000fe60003800200 */
[----:B------:R-:W-:-:S04]  /*0a90*/  ISETP.GE.AND P1, PT, R4, R13, PT ;  /* 0x0000000d0400720c */ /* 0x000fc80003f26270 */
[----:B------:R-:W-:-:S13]  /*0aa0*/  ISETP.EQ.OR P1, PT, R18, 0x2, P1 ;  /* 0x000000021200780c */ /* 0x000fda0000f22670 */
[----:B------:R-:W-:Y:S05]  /*0ab0*/  @P1 BRA `(.L_x_28) ;  /* 0x0000000000381947 */ /* 0x000fea0003800000 */
[----:B------:R-:W5:Y:S01]  /*0ac0*/  LDCU UR4, c[0x0][0x394] ;  /* 0x00007280ff0477ac */ /* 0x000f620008000800 */
[----:B------:R-:W-:Y:S01]  /*0ad0*/  IADD3 R19, PT, PT, R16, 0x40, R9 ;  /* 0x0000004010137810 */ /* 0x000fe20007ffe009 */
[----:B------:R-:W-:Y:S01]  /*0ae0*/  BSSY.RECONVERGENT B1, `(.L_x_29) ;  /* 0x000000a000017945 */ /* 0x000fe20003800200 */
[----:B-1-3--:R-:W-:Y:S02]  /*0af0*/  MOV R3, RZ ;  /* 0x000000ff00037202 */ /* 0x00afe40000000f00 */
[----:B-----5:R-:W-:-:S04]  /*0b00*/  ISETP.GE.AND P1, PT, R19, UR4, PT ;  /* 0x0000000413007c0c */ /* 0x020fc8000bf26270 */
[----:B------:R-:W-:-:S04]  /*0b10*/  ISETP.GT.AND P1, PT, R19, -0x1, !P1 ;  /* 0xffffffff1300780c */ /* 0x000fc80004f24270 */
[----:B------:R-:W-:-:S13]  /*0b20*/  PLOP3.LUT P1, PT, P1, P0, PT, 0x80, 0x8 ;  /* 0x000000000008781c */ /* 0x000fda0000f21070 */
[----:B------:R-:W-:Y:S05]  /*0b30*/  @!P1 BRA `(.L_x_30) ;  /* 0x0000000000109947 */ /* 0x000fea0003800000 */
[----:B0-----:R-:W0:Y:S01]  /*0b40*/  LDC.64 R2, c[0x0][0x380] ;  /* 0x0000e000ff027b82 */ /* 0x001e220000000a00 */
[----:B------:R-:W-:-:S04]  /*0b50*/  IMAD.IADD R19, R0, 0x1, R19 ;  /* 0x0000000100137824 */ /* 0x000fc800078e0213 */
[----:B0-----:R-:W-:-:S06]  /*0b60*/  IMAD.WIDE R2, R19, 0x4, R2 ;  /* 0x0000000413027825 */ /* 0x001fcc00078e0202 */
[----:B------:R1:W5:Y:S02]  /*0b70*/  LDG.E R3, desc[UR12][R2.64] ;  /* 0x0000000c02037981 */ /* 0x000364000c1e1900 */
.L_x_30:
[----:B------:R-:W-:Y:S05]  /*0b80*/  BSYNC.RECONVERGENT B1 ;  /* 0x0000000000017941 */ /* 0x000fea0003800200 */
.L_x_29:
[----:B-----5:R3:W-:Y:S02]  /*0b90*/  STS [R14+0x100], R3 ;  /* 0x000100030e007388 */ /* 0x0207e40000000800 */
.L_x_28:
[----:B------:R-:W-:Y:S05]  /*0ba0*/  BSYNC.RECONVERGENT B0 ;  /* 0x0000000000007941 */ /* 0x000fea0003800200 */
.L_x_19:
[----:B------:R-:W-:Y:S05]  /*0bb0*/  @P2 BRA `(.L_x_31) ;  /* 0xfffffff4006c2947 */ /* 0x000fea000383ffff */
.L_x_0:
[----:B------:R-:W5:Y:S01]  /*0bc0*/  LDCU UR5, c[0x0][0x398] ;  /* 0x00007300ff0577ac */ /* 0x000f620008000800 */
[----:B------:R-:W-:Y:S01]  /*0bd0*/  IMAD.MOV.U32 R9, RZ, RZ, RZ ;  /* 0x000000ffff097224 */ /* 0x000fe200078e00ff */
[----:B------:R-:W0:Y:S01]  /*0be0*/  LDCU.64 UR6, c[0x0][0x390] ;  /* 0x00007200ff0677ac */ /* 0x000e220008000a00 */
[----:B-----5:R-:W-:Y:S01]  /*0bf0*/  UISETP.GE.AND UP0, UPT, UR5, 0x1, UPT ;  /* 0x000000010500788c */ /* 0x020fe2000bf06270 */
[----:B------:R-:W-:Y:S01]  /*0c00*/  BAR.SYNC.DEFER_BLOCKING 0x0 ;  /* 0x0000000000007b1d */ /* 0x000fe20000010000 */
[----:B0-----:R-:W-:-:S04]  /*0c10*/  ISETP.GE.AND P0, PT, R10, UR6, PT ;  /* 0x000000060a007c0c */ /* 0x001fc8000bf06270 */
[----:B------:R-:W-:-:S04]  /*0c20*/  ISETP.LT.AND P0, PT, R15, UR7, !P0 ;  /* 0x000000070f007c0c */ /* 0x000fc8000c701270 */
[----:B------:R-:W-:Y:S01]  /*0c30*/  ISETP.GT.AND P0, PT, R15, -0x1, P0 ;  /* 0xffffffff0f00780c */ /* 0x000fe20000704270 */
[----:B------:R-:W-:-:S12]  /*0c40*/  BRA.U !UP0, `(.L_x_32) ;  /* 0x0000000908507547 */ /* 0x000fd8000b800000 */
[----:B------:R-:W0:Y:S01]  /*0c50*/  S2UR UR6, SR_CgaCtaId ;  /* 0x00000000000679c3 */ /* 0x000e220000008800 */
[----:B------:R-:W-:Y:S01]  /*0c60*/  UMOV UR4, 0x400 ;  /* 0x0000040000047882 */ /* 0x000fe20000000000 */
[----:B------:R-:W-:Y:S01]  /*0c70*/  ULOP3.LUT UR9, UR5, 0x7, URZ, 0xc0, !UPT ;  /* 0x0000000705097892 */ /* 0x000fe2000f8ec0ff */
[----:B------:R-:W-:Y:S01]  /*0c80*/  SHF.L.U32 R0, R13, 0x2, RZ ;  /* 0x000000020d007819 */ /* 0x000fe200000006ff */
[----:B------:R-:W-:Y:S01]  /*0c90*/  ULOP3.LUT UR10, UR5, 0x7ffffff8, URZ, 0xc0, !UPT ;  /* 0x7ffffff8050a7892 */ /* 0x000fe2000f8ec0ff */
[----:B------:R-:W-:Y:S01]  /*0ca0*/  IMAD.MOV.U32 R9, RZ, RZ, RZ ;  /* 0x000000ffff097224 */ /* 0x000fe200078e00ff */
[----:B------:R-:W-:Y:S02]  /*0cb0*/  ULOP3.LUT UR5, UR5, 0x3, URZ, 0xc0, !UPT ;  /* 0x0000000305057892 */ /* 0x000fe4000f8ec0ff */
[----:B------:R-:W-:Y:S02]  /*0cc0*/  UIADD3 UR7, UPT, UPT, -UR10, URZ, URZ ;  /* 0x000000ff0a077290 */ /* 0x000fe4000fffe1ff */
[----:B0-----:R-:W-:-:S02]  /*0cd0*/  ULEA UR8, UR6, UR4, 0x18 ;  /* 0x0000000406087291 */ /* 0x001fc4000f8ec0ff */
[----:B------:R-:W-:-:S04]  /*0ce0*/  UIADD3 UR4, UPT, UPT, UR9, -0x1, URZ ;  /* 0xffffffff09047890 */ /* 0x000fc8000fffe0ff */
[----:B-1-3--:R-:W-:Y:S01]  /*0cf0*/  LEA R3, R12, UR8, 0x2 ;  /* 0x000000080c037c11 */ /* 0x00afe2000f8e10ff */
[----:B------:R-:W-:-:S03]  /*0d00*/  UISETP.GE.U32.AND UP1, UPT, UR4, 0x3, UPT ;  /* 0x000000030400788c */ /* 0x000fc6000bf26070 */
[----:B------:R-:W-:Y:S01]  /*0d10*/  UMOV UR4, URZ ;  /* 0x000000ff00047c82 */ /* 0x000fe20008000000 */
[----:B------:R-:W-:-:S07]  /*0d20*/  VIADD R3, R3, 0x10 ;  /* 0x0000001003037836 */ /* 0x000fce0000000000 */
.L_x_38:
[----:B------:R-:W0:Y:S01]  /*0d30*/  LDCU UR6, c[0x0][0x398] ;  /* 0x00007300ff0677ac */ /* 0x000e220008000800 */
[----:B------:R-:W-:Y:S01]  /*0d40*/  IADD3 R4, PT, PT, R17, UR4, RZ ;  /* 0x0000000411047c10 */ /* 0x000fe2000fffe0ff */
[----:B------:R-:W-:-:S04]  /*0d50*/  IMAD.MOV.U32 R5, RZ, RZ, RZ ;  /* 0x000000ffff057224 */ /* 0x000fc800078e00ff */
[----:B------:R-:W-:Y:S01]  /*0d60*/  IMAD R2, R13, R4, R12 ;  /* 0x000000040d027224 */ /* 0x000fe200078e020c */
[----:B0-----:R-:W-:Y:S02]  /*0d70*/  UISETP.GE.U32.AND UP2, UPT, UR6, 0x8, UPT ;  /* 0x000000080600788c */ /* 0x001fe4000bf46070 */
[----:B------:R-:W-:Y:S02]  /*0d80*/  UIMAD UR11, UR4, UR6, URZ ;  /* 0x00000006040b72a4 */ /* 0x000fe4000f8e02ff */
[----:B------:R-:W-:-:S04]  /*0d90*/  UIADD3 UR4, UPT, UPT, UR4, 0x1, URZ ;  /* 0x0000000104047890 */ /* 0x000fc8000fffe0ff */
[----:B------:R-:W-:Y:S01]  /*0da0*/  UISETP.NE.AND UP0, UPT, UR4, UR6, UPT ;  /* 0x000000060400728c */ /* 0x000fe2000bf05270 */
[----:B------:R-:W-:Y:S10]  /*0db0*/  BRA.U !UP2, `(.L_x_33) ;  /* 0x000000010af87547 */ /* 0x000ff4000b800000 */
[----:B------:R-:W-:Y:S01]  /*0dc0*/  IMAD R5, R0, R4, R3 ;  /* 0x0000000400057224 */ /* 0x000fe200078e0203 */
[----:B------:R-:W-:Y:S01]  /*0dd0*/  UMOV UR6, UR7 ;  /* 0x0000000700067c82 */ /* 0x000fe20008000000 */
[----:B------:R-:W-:-:S07]  /*0de0*/  IMAD.U32 R4, RZ, RZ, UR11 ;  /* 0x0000000bff047e24 */ /* 0x000fce000f8e00ff */
.L_x_34:
[----:B------:R-:W0:Y:S01]  /*0df0*/  @P0 LDS R11, [R5+-0x10] ;  /* 0xfffff000050b0984 */ /* 0x000e220000000800 */
[C---:B------:R-:W-:Y:S01]  /*0e00*/  SHF.L.U32 R18, R4.reuse, 0x2, RZ ;  /* 0x0000000204127819 */ /* 0x040fe200000006ff */
[----:B------:R-:W-:Y:S02]  /*0e10*/  @P0 IMAD.MOV.U32 R19, RZ, RZ, 0x8 ;  /* 0x00000008ff130424 */ /* 0x000fe400078e00ff */
[----:B------:R-:W-:Y:S01]  /*0e20*/  HFMA2 R16, -RZ, RZ, 0, 0 ;  /* 0x00000000ff107431 */ /* 0x000fe200000001ff */
[----:B------:R-:W1:Y:S01]  /*0e30*/  @P0 LDS R14, [R5+-0xc] ;  /* 0xfffff400050e0984 */ /* 0x000e620000000800 */
[----:B--2-4-:R2:W0:Y:S01]  /*0e40*/  @P0 LDC R20, c[0x3][R18] ;  /* 0x00c0000012140b82 */ /* 0x0144220000000800 */
[----:B------:R-:W-:Y:S01]  /*0e50*/  @P0 IMAD R19, R4, 0x4, R19 ;  /* 0x0000000404130824 */ /* 0x000fe200078e0213 */
[----:B------:R-:W-:Y:S01]  /*0e60*/  UIADD3 UR6, UPT, UPT, UR6, 0x8, URZ ;  /* 0x0000000806067890 */ /* 0x000fe2000fffe0ff */
[----:B------:R-:W3:Y:S01]  /*0e70*/  @P0 LDS R8, [R5+-0x8] ;  /* 0xfffff80005080984 */ /* 0x000ee20000000800 */
[----:B------:R-:W-:-:S02]  /*0e80*/  @P0 IMAD.MOV.U32 R21, RZ, RZ, 0xc ;  /* 0x0000000cff150424 */ /* 0x000fc400078e00ff */
[----:B------:R-:W-:Y:S01]  /*0e90*/  @P0 IMAD.MOV.U32 R25, RZ, RZ, 0x10 ;  /* 0x00000010ff190424 */ /* 0x000fe200078e00ff */
[----:B------:R-:W4:Y:S01]  /*0ea0*/  @P0 LDS R6, [R5+-0x4] ;  /* 0xfffffc0005060984 */ /* 0x000f220000000800 */
[----:B------:R2:W1:Y:S01]  /*0eb0*/  @P0 LDC R23, c[0x3][R18+0x4] ;  /* 0x00c0010012170b82 */ /* 0x0004620000000800 */
[----:B------:R-:W-:Y:S01]  /*0ec0*/  @P0 IMAD R21, R4, 0x4, R21 ;  /* 0x0000000404150824 */ /* 0x000fe200078e0215 */
[----:B------:R-:W-:Y:S01]  /*0ed0*/  UISETP.NE.AND UP2, UPT, UR6, URZ, UPT ;  /* 0x000000ff0600728c */ /* 0x000fe2000bf45270 */
[----:B------:R-:W5:Y:S01]  /*0ee0*/  @P0 LDS R7, [R5] ;  /* 0x0000000005070984 */ /* 0x000f620000000800 */
[----:B------:R-:W-:-:S04]  /*0ef0*/  IMAD.MOV.U32 R22, RZ, RZ, RZ ;  /* 0x000000ffff167224 */ /* 0x000fc800078e00ff */
[----:B------:R-:W3:Y:S01]  /*0f00*/  @P0 LDC R19, c[0x3][R19] ;  /* 0x00c0000013130b82 */ /* 0x000ee20000000800 */
[----:B--2---:R-:W-:-:S07]  /*0f10*/  HFMA2 R18, -RZ, RZ, 0, 0 ;  /* 0x00000000ff127431 */ /* 0x004fce00000001ff */
[----:B------:R-:W4:Y:S01]  /*0f20*/  @P0 LDC R21, c[0x3][R21] ;  /* 0x00c0000015150b82 */ /* 0x000f220000000800 */
[----:B0-----:R-:W-:Y:S01]  /*0f30*/  @P0 FMUL R16, R11, R20 ;  /* 0x000000140b100220 */ /* 0x001fe20000400000 */
[----:B------:R-:W-:Y:S01]  /*0f40*/  HFMA2 R20, -RZ, RZ, 0, 0 ;  /* 0x00000000ff147431 */ /* 0x000fe200000001ff */
[----:B------:R-:W0:Y:S02]  /*0f50*/  @P0 LDS R11, [R5+0x4] ;  /* 0x00000400050b0984 */ /* 0x000e240000000800 */
[----:B------:R-:W-:Y:S01]  /*0f60*/  FADD R27, R16, R9 ;  /* 0x00000009101b7221 */ /* 0x000fe20000000000 */
[----:B------:R-:W-:Y:S01]  /*0f70*/  @P0 IMAD R16, R4, 0x4, R25 ;  /* 0x0000000404100824 */ /* 0x000fe200078e0219 */
[----:B------:R-:W2:Y:S01]  /*0f80*/  @P0 LDS R9, [R5+0x8] ;  /* 0x0000080005090984 */ /* 0x000ea20000000800 */
[----:B-1----:R-:W-:Y:S01]  /*0f90*/  @P0 FMUL R18, R14, R23 ;  /* 0x000000170e120220 */ /* 0x002fe20000400000 */
[----:B------:R-:W-:Y:S01]  /*0fa0*/  @P0 MOV R23, 0x14 ;  /* 0x0000001400170802 */ /* 0x000fe20000000f00 */
[----:B------:R-:W-:Y:S01]  /*0fb0*/  @P0 IMAD.MOV.U32 R25, RZ, RZ, 0x18 ;  /* 0x00000018ff190424 */ /* 0x000fe200078e00ff */
[----:B------:R1:W2:Y:S01]  /*0fc0*/  @P0 LDS R14, [R5+0xc] ;  /* 0x00000c00050e0984 */ /* 0x0002a20000000800 */
[----:B------:R-:W5:Y:S01]  /*0fd0*/  @P0 LDC R16, c[0x3][R16] ;  /* 0x00c0000010100b82 */ /* 0x000f620000000800 */
[----:B---3--:R-:W-:Y:S01]  /*0fe0*/  @P0 FMUL R20, R8, R19 ;  /* 0x0000001308140220 */ /* 0x008fe20000400000 */
[----:B------:R-:W-:-:S02]  /*0ff0*/  @P0 IMAD R24, R4, 0x4, R23 ;  /* 0x0000000404180824 */ /* 0x000fc400078e0217 */
[----:B------:R-:W-:Y:S01]  /*1000*/  FADD R23, R27, R18 ;  /* 0x000000121b177221 */ /* 0x000fe20000000000 */
[----:B------:R-:W-:Y:S02]  /*1010*/  @P0 IMAD.MOV.U32 R27, RZ, RZ, 0x1c ;  /* 0x0000001cff1b0424 */ /* 0x000fe400078e00ff */
[----:B----4-:R-:W-:Y:S01]  /*1020*/  @P0 FMUL R22, R6, R21 ;  /* 0x0000001506160220 */ /* 0x010fe20000400000 */
[C---:B------:R-:W-:Y:S02]  /*1030*/  @P0 IMAD R25, R4.reuse, 0x4, R25 ;  /* 0x0000000404190824 */ /* 0x040fe400078e0219 */
[----:B------:R-:W-:Y:S01]  /*1040*/  FADD R23, R23, R20 ;  /* 0x0000001417177221 */ /* 0x000fe20000000000 */
[----:B------:R-:W0:Y:S01]  /*1050*/  @P0 LDC R18, c[0x3][R24] ;  /* 0x00c0000018120b82 */ /* 0x000e220000000800 */
[C---:B------:R-:W-:Y:S01]  /*1060*/  @P0 LEA R19, R4.reuse, R27, 0x2 ;  /* 0x0000001b04130211 */ /* 0x040fe200078e10ff */
[----:B------:R-:W-:Y:S02]  /*1070*/  IMAD.MOV.U32 R6, RZ, RZ, RZ ;  /* 0x000000ffff067224 */ /* 0x000fe400078e00ff */
[----:B------:R-:W-:Y:S01]  /*1080*/  FADD R23, R23, R22 ;  /* 0x0000001617177221 */ /* 0x000fe20000000000 */
[----:B-1----:R-:W-:Y:S01]  /*1090*/  IADD3 R5, PT, PT, R5, 0x20, RZ ;  /* 0x0000002005057810 */ /* 0x002fe20007ffe0ff */
[----:B------:R-:W-:-:S02]  /*10a0*/  VIADD R4, R4, 0x8 ;  /* 0x0000000804047836 */ /* 0x000fc40000000000 */
[----:B------:R-:W2:Y:S08]  /*10b0*/  @P0 LDC R8, c[0x3][R25] ;  /* 0x00c0000019080b82 */ /* 0x000eb00000000800 */
[----:B------:R-:W1:Y:S01]  /*10c0*/  @P0 LDC R19, c[0x3][R19] ;  /* 0x00c0000013130b82 */ /* 0x000e620000000800 */
[----:B-----5:R-:W-:Y:S01]  /*10d0*/  @P0 FMUL R6, R7, R16 ;  /* 0x0000001007060220 */ /* 0x020fe20000400000 */
[----:B------:R-:W-:-:S03]  /*10e0*/  HFMA2 R7, -RZ, RZ, 0, 0 ;  /* 0x00000000ff077431 */ /* 0x000fc600000001ff */
[----:B------:R-:W-:Y:S01]  /*10f0*/  FADD R16, R23, R6 ;  /* 0x0000000617107221 */ /* 0x000fe20000000000 */
[----:B------:R-:W-:Y:S02]  /*1100*/  IMAD.MOV.U32 R6, RZ, RZ, RZ ;  /* 0x000000ffff067224 */ /* 0x000fe400078e00ff */
[----:B0-----:R-:W-:Y:S01]  /*1110*/  @P0 FMUL R7, R11, R18 ;  /* 0x000000120b070220 */ /* 0x001fe20000400000 */
[----:B------:R-:W-:-:S03]  /*1120*/  IMAD.MOV.U32 R11, RZ, RZ, RZ ;  /* 0x000000ffff0b7224 */ /* 0x000fc600078e00ff */
[----:B------:R-:W-:Y:S01]  /*1130*/  FADD R7, R16, R7 ;  /* 0x0000000710077221 */ /* 0x000fe20000000000 */
[----:B--2---:R-:W-:-:S04]  /*1140*/  @P0 FMUL R6, R9, R8 ;  /* 0x0000000809060220 */ /* 0x004fc80000400000 */
[----:B------:R-:W-:Y:S01]  /*1150*/  FADD R6, R7, R6 ;  /* 0x0000000607067221 */ /* 0x000fe20000000000 */
[----:B-1----:R-:W-:-:S04]  /*1160*/  @P0 FMUL R11, R14, R19 ;  /* 0x000000130e0b0220 */ /* 0x002fc80000400000 */
[----:B------:R-:W-:Y:S01]  /*1170*/  FADD R9, R6, R11 ;  /* 0x0000000b06097221 */ /* 0x000fe20000000000 */
[----:B------:R-:W-:Y:S06]  /*1180*/  BRA.U UP2, `(.L_x_34) ;  /* 0xfffffffd02187547 */ /* 0x000fec000b83ffff */
[----:B------:R-:W-:-:S07]  /*1190*/  IMAD.U32 R5, RZ, RZ, UR10 ;  /* 0x0000000aff057e24 */ /* 0x000fce000f8e00ff */
.L_x_33:
[----:B------:R-:W-:-:S09]  /*11a0*/  UISETP.NE.AND UP2, UPT, UR9, URZ, UPT ;  /* 0x000000ff0900728c */ /* 0x000fd2000bf45270 */
[----:B------:R-:W-:Y:S05]  /*11b0*/  BRA.U !UP2, `(.L_x_35) ;  /* 0x000000010af07547 */ /* 0x000fea000b800000 */
[----:B------:R-:W-:Y:S01]  /*11c0*/  UISETP.NE.AND UP2, UPT, UR5, URZ, UPT ;  /* 0x000000ff0500728c */ /* 0x000fe2000bf45270 */
[----:B------:R-:W-:Y:S10]  /*11d0*/  BRA.U !UP1, `(.L_x_36) ;  /* 0x0000000109687547 */ /* 0x000ff4000b800000 */
[----:B------:R-:W-:-:S04]  /*11e0*/  IADD3 R4, PT, PT, R2, R5, RZ ;  /* 0x0000000502047210 */ /* 0x000fc80007ffe0ff */
[----:B------:R-:W-:Y:S01]  /*11f0*/  LEA R18, R4, UR8, 0x2 ;  /* 0x0000000804127c11 */ /* 0x000fe2000f8e10ff */
[C---:B------:R-:W-:Y:S02]  /*1200*/  VIADD R4, R5.reuse, UR11 ;  /* 0x0000000b05047c36 */ /* 0x040fe40008000000 */
[----:B------:R-:W-:Y:S02]  /*1210*/  VIADD R5, R5, 0x4 ;  /* 0x0000000405057836 */ /* 0x000fe40000000000 */
[----:B------:R-:W0:Y:S01]  /*1220*/  @P0 LDS R6, [R18] ;  /* 0x0000000012060984 */ /* 0x000e220000000800 */
[C---:B------:R-:W-:Y:S01]  /*1230*/  @P0 IMAD.SHL.U32 R7, R4.reuse, 0x4, RZ ;  /* 0x0000000404070824 */ /* 0x040fe200078e00ff */
[----:B--2-4-:R-:W-:Y:S01]  /*1240*/  SHF.L.U32 R20, R4, 0x2, RZ ;  /* 0x0000000204147819 */ /* 0x014fe200000006ff */
[----:B------:R-:W-:Y:S01]  /*1250*/  IMAD.MOV.U32 R4, RZ, RZ, RZ ;  /* 0x000000ffff047224 */ /* 0x000fe200078e00ff */
[----:B------:R-:W1:Y:S02]  /*1260*/  @P0 LDS R8, [R18+0x4] ;  /* 0x0000040012080984 */ /* 0x000e640000000800 */
[----:B------:R-:W1:Y:S02]  /*1270*/  @P0 LDC R11, c[0x3][R20+0x4] ;  /* 0x00c00100140b0b82 */ /* 0x000e640000000800 */
[----:B------:R-:W2:Y:S04]  /*1280*/  @P0 LDS R14, [R18+0x8] ;  /* 0x00000800120e0984 */ /* 0x000ea80000000800 */
[----:B------:R-:W3:Y:S02]  /*1290*/  @P0 LDS R16, [R18+0xc] ;  /* 0x00000c0012100984 */ /* 0x000ee40000000800 */
[----:B------:R-:W0:Y:S08]  /*12a0*/  @P0 LDC R7, c[0x3][R7] ;  /* 0x00c0000007070b82 */ /* 0x000e300000000800 */
[----:B------:R-:W2:Y:S08]  /*12b0*/  @P0 LDC R19, c[0x3][R20+0x8] ;  /* 0x00c0020014130b82 */ /* 0x000eb00000000800 */
[----:B------:R-:W3:Y:S01]  /*12c0*/  @P0 LDC R21, c[0x3][R20+0xc] ;  /* 0x00c0030014150b82 */ /* 0x000ee20000000800 */
[----:B0-----:R-:W-:Y:S01]  /*12d0*/  @P0 FMUL R4, R6, R7 ;  /* 0x0000000706040220 */ /* 0x001fe20000400000 */
[----:B------:R-:W-:-:S03]  /*12e0*/  IMAD.MOV.U32 R6, RZ, RZ, RZ ;  /* 0x000000ffff067224 */ /* 0x000fc600078e00ff */
[----:B------:R-:W-:Y:S01]  /*12f0*/  FADD R23, R9, R4 ;  /* 0x0000000409177221 */ /* 0x000fe20000000000 */
[----:B------:R-:W-:Y:S02]  /*1300*/  HFMA2 R4, -RZ, RZ, 0, 0 ;  /* 0x00000000ff047431 */ /* 0x000fe400000001ff */
[----:B-1----:R-:W-:Y:S01]  /*1310*/  @P0 FMUL R6, R8, R11 ;  /* 0x0000000b08060220 */ /* 0x002fe20000400000 */
[----:B------:R-:W-:-:S03]  /*1320*/  IMAD.MOV.U32 R9, RZ, RZ, RZ ;  /* 0x000000ffff097224 */ /* 0x000fc600078e00ff */
[----:B------:R-:W-:Y:S01]  /*1330*/  FADD R23, R23, R6 ;  /* 0x0000000617177221 */ /* 0x000fe20000000000 */
[----:B--2---:R-:W-:Y:S01]  /*1340*/  @P0 FMUL R4, R14, R19 ;  /* 0x000000130e040220 */ /* 0x004fe20000400000 */
[----:B---3--:R-:W-:-:S03]  /*1350*/  @P0 FMUL R9, R16, R21 ;  /* 0x0000001510090220 */ /* 0x008fc60000400000 */
[----:B------:R-:W-:-:S04]  /*1360*/  FADD R4, R23, R4 ;  /* 0x0000000417047221 */ /* 0x000fc80000000000 */
[----:B------:R-:W-:-:S07]  /*1370*/  FADD R9, R4, R9 ;  /* 0x0000000904097221 */ /* 0x000fce0000000000 */
.L_x_36:
[----:B------:R-:W-:Y:S05]  /*1380*/  BRA.U !UP2, `(.L_x_35) ;  /* 0x000000010a7c7547 */ /* 0x000fea000b800000 */
[----:B------:R-:W0:Y:S01]  /*1390*/  LDCU UR6, c[0x0][0x398] ;  /* 0x00007300ff0677ac */ /* 0x000e220008000800 */
[----:B------:R-:W-:Y:S02]  /*13a0*/  UISETP.NE.AND UP2, UPT, UR5, 0x1, UPT ;  /* 0x000000010500788c */ /* 0x000fe4000bf45270 */
[----:B0-----:R-:W-:-:S07]  /*13b0*/  ULOP3.LUT UP3, URZ, UR6, 0x1, URZ, 0xc0, !UPT ;  /* 0x0000000106ff7892 */ /* 0x001fce000f86c0ff */
[----:B------:R-:W-:Y:S05]  /*13c0*/  BRA.U !UP2, `(.L_x_37) ;  /* 0x000000010a447547 */ /* 0x000fea000b800000 */
[----:B------:R-:W-:Y:S01]  /*13d0*/  IADD3 R4, PT, PT, R2, R5, RZ ;  /* 0x0000000502047210 */ /* 0x000fe20007ffe0ff */
[----:B------:R-:W-:-:S03]  /*13e0*/  @P0 VIADD R7, R5, UR11 ;  /* 0x0000000b05070c36 */ /* 0x000fc60008000000 */
[----:B------:R-:W-:Y:S01]  /*13f0*/  LEA R14, R4, UR8, 0x2 ;  /* 0x00000008040e7c11 */ /* 0x000fe2000f8e10ff */
[----:B------:R-:W-:Y:S02]  /*1400*/  @P0 VIADD R4, R5, UR11 ;  /* 0x0000000b05040c36 */ /* 0x000fe40008000000 */
[----:B------:R-:W-:Y:S02]  /*1410*/  @P0 IMAD.SHL.U32 R11, R7, 0x4, RZ ;  /* 0x00000004070b0824 */ /* 0x000fe400078e00ff */
[----:B------:R-:W-:Y:S01]  /*1420*/  HFMA2 R7, -RZ, RZ, 0, 0 ;  /* 0x00000000ff077431 */ /* 0x000fe200000001ff */
[----:B------:R-:W0:Y:S01]  /*1430*/  @P0 LDS R6, [R14] ;  /* 0x000000000e060984 */ /* 0x000e220000000800 */
[----:B------:R-:W-:Y:S01]  /*1440*/  @P0 SHF.L.U32 R16, R4, 0x2, RZ ;  /* 0x0000000204100819 */ /* 0x000fe200000006ff */
[----:B------:R-:W-:Y:S02]  /*1450*/  IMAD.MOV.U32 R4, RZ, RZ, RZ ;  /* 0x000000ffff047224 */ /* 0x000fe400078e00ff */
[----:B------:R-:W1:Y:S01]  /*1460*/  @P0 LDS R8, [R14+0x4] ;  /* 0x000004000e080984 */ /* 0x000e620000000800 */
[----:B------:R-:W0:Y:S01]  /*1470*/  @P0 LDC R19, c[0x3][R16] ;  /* 0x00c0000010130b82 */ /* 0x000e220000000800 */
[----:B------:R-:W-:-:S07]  /*1480*/  VIADD R5, R5, 0x2 ;  /* 0x0000000205057836 */ /* 0x000fce0000000000 */
[----:B------:R-:W1:Y:S01]  /*1490*/  @P0 LDC R11, c[0x3][R11+0x4] ;  /* 0x00c001000b0b0b82 */ /* 0x000e620000000800 */
[----:B0-----:R-:W-:Y:S01]  /*14a0*/  @P0 FMUL R4, R19, R6 ;  /* 0x0000000613040220 */ /* 0x001fe20000400000 */
[----:B-1----:R-:W-:-:S03]  /*14b0*/  @P0 FMUL R7, R8, R11 ;  /* 0x0000000b08070220 */ /* 0x002fc60000400000 */
[----:B------:R-:W-:-:S04]  /*14c0*/  FADD R4, R9, R4 ;  /* 0x0000000409047221 */ /* 0x000fc80000000000 */
[----:B------:R-:W-:-:S07]  /*14d0*/  FADD R9, R4, R7 ;  /* 0x0000000704097221 */ /* 0x000fce0000000000 */
.L_x_37:
[----:B------:R-:W-:Y:S05]  /*14e0*/  BRA.U !UP3, `(.L_x_35) ;  /* 0x000000010b247547 */ /* 0x000fea000b800000 */
[----:B------:R-:W-:Y:S01]  /*14f0*/  @P0 IMAD.IADD R2, R2, 0x1, R5 ;  /* 0x0000000102020824 */ /* 0x000fe200078e0205 */
[----:B------:R-:W-:-:S04]  /*1500*/  @P0 IADD3 R5, PT, PT, R5, UR11, RZ ;  /* 0x0000000b05050c10 */ /* 0x000fc8000fffe0ff */
[----:B------:R-:W-:Y:S01]  /*1510*/  @P0 LEA R4, R2, UR8, 0x2 ;  /* 0x0000000802040c11 */ /* 0x000fe2000f8e10ff */
[----:B------:R-:W-:Y:S02]  /*1520*/  @P0 IMAD.SHL.U32 R5, R5, 0x4, RZ ;  /* 0x0000000405050824 */ /* 0x000fe400078e00ff */
[----:B------:R-:W-:-:S03]  /*1530*/  HFMA2 R2, -RZ, RZ, 0, 0 ;  /* 0x00000000ff027431 */ /* 0x000fc600000001ff */
[----:B------:R-:W0:Y:S01]  /*1540*/  @P0 LDS R4, [R4] ;  /* 0x0000000004040984 */ /* 0x000e220000000800 */
[----:B------:R-:W0:Y:S02]  /*1550*/  @P0 LDC R5, c[0x3][R5] ;  /* 0x00c0000005050b82 */ /* 0x000e240000000800 */
[----:B0-----:R-:W-:-:S04]  /*1560*/  @P0 FMUL R2, R4, R5 ;  /* 0x0000000504020220 */ /* 0x001fc80000400000 */
[----:B------:R-:W-:-:S07]  /*1570*/  FADD R9, R9, R2 ;  /* 0x0000000209097221 */ /* 0x000fce0000000000 */
.L_x_35:
[----:B------:R-:W-:Y:S05]  /*1580*/  BRA.U UP0, `(.L_x_38) ;  /* 0xfffffff500e87547 */ /* 0x000fea000b83ffff */
.L_x_32:
[----:B------:R-:W-:Y:S05]  /*1590*/  @!P0 EXIT ;  /* 0x000000000000894d */ /* 0x000fea0003800000 */
[----:B-1-3--:R-:W0:Y:S01]  /*15a0*/  LDC.64 R2, c[0x0][0x388] ;  /* 0x0000e200ff027b82 */ /* 0x00ae220000000a00 */
[----:B------:R-:W1:Y:S02]  /*15b0*/  LDCU UR4, c[0x0][0x394] ;  /* 0x00007280ff0477ac */ /* 0x000e640008000800 */
[----:B-1----:R-:W-:-:S04]  /*15c0*/  IMAD R15, R10, UR4, R15 ;  /* 0x000000040a0f7c24 */ /* 0x002fc8000f8e020f */
[----:B0-----:R-:W-:-:S05]  /*15d0*/  IMAD.WIDE R2, R15, 0x4, R2 ;  /* 0x000000040f027825 */ /* 0x001fca00078e0202 */
[----:B------:R-:W-:Y:S01]  /*15e0*/  STG.E desc[UR12][R2.64], R9 ;  /* 0x0000000902007986 */ /* 0x000fe2000c10190c */
[----:B------:R-:W-:Y:S05]  /*15f0*/  EXIT ;  /* 0x000000000000794d */ /* 0x000fea0003800000 */
.L_x_39:
[----:B------:R-:W-:-:S00]  /*1600*/  BRA `(.L_x_39) ;  /* 0xfffffffc00fc7947 */ /* 0x000fc0000383ffff */
[----:B------:R-:W-:-:S00]  /*1610*/  NOP ;  /* 0x0000000000007918 */ /* 0x000fc00000000000 */
        /* <DEDUP_REMOVED lines=14> */
.L_x_40:


//--------------------- .nv.shared._Z14conv_2d_sharedPKfPfiii --------------------------
	.section	.nv.shared._Z14conv_2d_sharedPKfPfiii,"aw",@nobits
	.sectionflags	@""
	.align	16
	.zero		1024


//--------------------- .nv.shared.reserved.0     --------------------------
	.section	.nv.shared.reserved.0,"aw",@nobits
	.weak		__nv_reservedSMEM_offset_0_alias
	.size		__nv_reservedSMEM_offset_0_alias, 0, 64
	.other		__nv_reservedSMEM_offset_0_alias,@"STO_CUDA_RESERVED_SHARED STV_DEFAULT"
__nv_reservedSMEM_offset_0_alias:
	.zero		0
	.zero		64


//--------------------- .nv.constant0._Z14conv_2d_sharedPKfPfiii --------------------------
	.section	.nv.constant0._Z14conv_2d_sharedPKfPfiii,"a",@progbits
	.sectionflags	@""
	.align	4
.nv.constant0._Z14conv_2d_sharedPKfPfiii:
	.zero		924


//--------------------- SYMBOLS --------------------------

	.type		.nv.reservedSmem.offset0,@object
	.size		.nv.reservedSmem.offset0,0x4
	.type		.nv.reservedSmem.cap,@object
	.size		.nv.reservedSmem.cap,0x4
